//
// Generated by NVIDIA NVVM Compiler
//
// Compiler Build ID: CL-36424714
// Cuda compilation tools, release 13.0, V13.0.88
// Based on NVVM 20.0.0
//

.version 9.0
.target sm_100
.address_size 64

	// .globl	_Z7addGlobPiS_S_
.const .align 4 .u32 VAL_A = 1;
.const .align 4 .u32 VAL_B = 3;
.extern .shared .align 16 .b8 sharedMem[];

.visible .entry _Z7addGlobPiS_S_(
	.param .u64 .ptr .align 1 _Z7addGlobPiS_S__param_0,
	.param .u64 .ptr .align 1 _Z7addGlobPiS_S__param_1,
	.param .u64 .ptr .align 1 _Z7addGlobPiS_S__param_2
)
{
	.reg .b32 	%r<8>;
	.reg .b64 	%rd<11>;

	ld.param.u64 	%rd1, [_Z7addGlobPiS_S__param_0];
	ld.param.u64 	%rd2, [_Z7addGlobPiS_S__param_1];
	ld.param.u64 	%rd3, [_Z7addGlobPiS_S__param_2];
	cvta.to.global.u64 	%rd4, %rd3;
	cvta.to.global.u64 	%rd5, %rd2;
	cvta.to.global.u64 	%rd6, %rd1;
	mov.u32 	%r1, %ctaid.x;
	mov.u32 	%r2, %ntid.x;
	mov.u32 	%r3, %tid.x;
	mad.lo.s32 	%r4, %r1, %r2, %r3;
	mul.wide.u32 	%rd7, %r4, 4;
	add.s64 	%rd8, %rd6, %rd7;
	ld.global.u32 	%r5, [%rd8];
	add.s64 	%rd9, %rd5, %rd7;
	ld.global.u32 	%r6, [%rd9];
	add.s32 	%r7, %r6, %r5;
	add.s64 	%rd10, %rd4, %rd7;
	st.global.u32 	[%rd10], %r7;
	ret;

}
	// .globl	_Z12subtractGlobPiS_S_
.visible .entry _Z12subtractGlobPiS_S_(
	.param .u64 .ptr .align 1 _Z12subtractGlobPiS_S__param_0,
	.param .u64 .ptr .align 1 _Z12subtractGlobPiS_S__param_1,
	.param .u64 .ptr .align 1 _Z12subtractGlobPiS_S__param_2
)
{
	.reg .b32 	%r<8>;
	.reg .b64 	%rd<11>;

	ld.param.u64 	%rd1, [_Z12subtractGlobPiS_S__param_0];
	ld.param.u64 	%rd2, [_Z12subtractGlobPiS_S__param_1];
	ld.param.u64 	%rd3, [_Z12subtractGlobPiS_S__param_2];
	cvta.to.global.u64 	%rd4, %rd3;
	cvta.to.global.u64 	%rd5, %rd2;
	cvta.to.global.u64 	%rd6, %rd1;
	mov.u32 	%r1, %ctaid.x;
	mov.u32 	%r2, %ntid.x;
	mov.u32 	%r3, %tid.x;
	mad.lo.s32 	%r4, %r1, %r2, %r3;
	mul.wide.u32 	%rd7, %r4, 4;
	add.s64 	%rd8, %rd6, %rd7;
	ld.global.u32 	%r5, [%rd8];
	add.s64 	%rd9, %rd5, %rd7;
	ld.global.u32 	%r6, [%rd9];
	sub.s32 	%r7, %r5, %r6;
	add.s64 	%rd10, %rd4, %rd7;
	st.global.u32 	[%rd10], %r7;
	ret;

}
	// .globl	_Z8multGlobPiS_S_
.visible .entry _Z8multGlobPiS_S_(
	.param .u64 .ptr .align 1 _Z8multGlobPiS_S__param_0,
	.param .u64 .ptr .align 1 _Z8multGlobPiS_S__param_1,
	.param .u64 .ptr .align 1 _Z8multGlobPiS_S__param_2
)
{
	.reg .b32 	%r<8>;
	.reg .b64 	%rd<11>;

	ld.param.u64 	%rd1, [_Z8multGlobPiS_S__param_0];
	ld.param.u64 	%rd2, [_Z8multGlobPiS_S__param_1];
	ld.param.u64 	%rd3, [_Z8multGlobPiS_S__param_2];
	cvta.to.global.u64 	%rd4, %rd3;
	cvta.to.global.u64 	%rd5, %rd2;
	cvta.to.global.u64 	%rd6, %rd1;
	mov.u32 	%r1, %ctaid.x;
	mov.u32 	%r2, %ntid.x;
	mov.u32 	%r3, %tid.x;
	mad.lo.s32 	%r4, %r1, %r2, %r3;
	mul.wide.u32 	%rd7, %r4, 4;
	add.s64 	%rd8, %rd6, %rd7;
	ld.global.u32 	%r5, [%rd8];
	add.s64 	%rd9, %rd5, %rd7;
	ld.global.u32 	%r6, [%rd9];
	mul.lo.s32 	%r7, %r6, %r5;
	add.s64 	%rd10, %rd4, %rd7;
	st.global.u32 	[%rd10], %r7;
	ret;

}
	// .globl	_Z7divGlobPiS_S_
.visible .entry _Z7divGlobPiS_S_(
	.param .u64 .ptr .align 1 _Z7divGlobPiS_S__param_0,
	.param .u64 .ptr .align 1 _Z7divGlobPiS_S__param_1,
	.param .u64 .ptr .align 1 _Z7divGlobPiS_S__param_2
)
{
	.reg .b32 	%r<8>;
	.reg .b64 	%rd<11>;

	ld.param.u64 	%rd1, [_Z7divGlobPiS_S__param_0];
	ld.param.u64 	%rd2, [_Z7divGlobPiS_S__param_1];
	ld.param.u64 	%rd3, [_Z7divGlobPiS_S__param_2];
	cvta.to.global.u64 	%rd4, %rd3;
	cvta.to.global.u64 	%rd5, %rd2;
	cvta.to.global.u64 	%rd6, %rd1;
	mov.u32 	%r1, %ctaid.x;
	mov.u32 	%r2, %ntid.x;
	mov.u32 	%r3, %tid.x;
	mad.lo.s32 	%r4, %r1, %r2, %r3;
	mul.wide.u32 	%rd7, %r4, 4;
	add.s64 	%rd8, %rd6, %rd7;
	ld.global.u32 	%r5, [%rd8];
	add.s64 	%rd9, %rd5, %rd7;
	ld.global.u32 	%r6, [%rd9];
	div.s32 	%r7, %r5, %r6;
	add.s64 	%rd10, %rd4, %rd7;
	st.global.u32 	[%rd10], %r7;
	ret;

}
	// .globl	_Z7modGlobPiS_S_
.visible .entry _Z7modGlobPiS_S_(
	.param .u64 .ptr .align 1 _Z7modGlobPiS_S__param_0,
	.param .u64 .ptr .align 1 _Z7modGlobPiS_S__param_1,
	.param .u64 .ptr .align 1 _Z7modGlobPiS_S__param_2
)
{
	.reg .b32 	%r<8>;
	.reg .b64 	%rd<11>;

	ld.param.u64 	%rd1, [_Z7modGlobPiS_S__param_0];
	ld.param.u64 	%rd2, [_Z7modGlobPiS_S__param_1];
	ld.param.u64 	%rd3, [_Z7modGlobPiS_S__param_2];
	cvta.to.global.u64 	%rd4, %rd3;
	cvta.to.global.u64 	%rd5, %rd2;
	cvta.to.global.u64 	%rd6, %rd1;
	mov.u32 	%r1, %ctaid.x;
	mov.u32 	%r2, %ntid.x;
	mov.u32 	%r3, %tid.x;
	mad.lo.s32 	%r4, %r1, %r2, %r3;
	mul.wide.u32 	%rd7, %r4, 4;
	add.s64 	%rd8, %rd6, %rd7;
	ld.global.u32 	%r5, [%rd8];
	add.s64 	%rd9, %rd5, %rd7;
	ld.global.u32 	%r6, [%rd9];
	rem.s32 	%r7, %r5, %r6;
	add.s64 	%rd10, %rd4, %rd7;
	st.global.u32 	[%rd10], %r7;
	ret;

}
	// .globl	_Z27executeSharedMathOperationsPiS_S_S_S_S_S_i
.visible .entry _Z27executeSharedMathOperationsPiS_S_S_S_S_S_i(
	.param .u64 .ptr .align 1 _Z27executeSharedMathOperationsPiS_S_S_S_S_S_i_param_0,
	.param .u64 .ptr .align 1 _Z27executeSharedMathOperationsPiS_S_S_S_S_S_i_param_1,
	.param .u64 .ptr .align 1 _Z27executeSharedMathOperationsPiS_S_S_S_S_S_i_param_2,
	.param .u64 .ptr .align 1 _Z27executeSharedMathOperationsPiS_S_S_S_S_S_i_param_3,
	.param .u64 .ptr .align 1 _Z27executeSharedMathOperationsPiS_S_S_S_S_S_i_param_4,
	.param .u64 .ptr .align 1 _Z27executeSharedMathOperationsPiS_S_S_S_S_S_i_param_5,
	.param .u64 .ptr .align 1 _Z27executeSharedMathOperationsPiS_S_S_S_S_S_i_param_6,
	.param .u32 _Z27executeSharedMathOperationsPiS_S_S_S_S_S_i_param_7
)
{
	.reg .b32 	%r<29>;
	.reg .b64 	%rd<23>;

	ld.param.u64 	%rd1, [_Z27executeSharedMathOperationsPiS_S_S_S_S_S_i_param_0];
	ld.param.u64 	%rd2, [_Z27executeSharedMathOperationsPiS_S_S_S_S_S_i_param_1];
	ld.param.u64 	%rd3, [_Z27executeSharedMathOperationsPiS_S_S_S_S_S_i_param_2];
	ld.param.u64 	%rd4, [_Z27executeSharedMathOperationsPiS_S_S_S_S_S_i_param_3];
	ld.param.u64 	%rd5, [_Z27executeSharedMathOperationsPiS_S_S_S_S_S_i_param_4];
	ld.param.u64 	%rd6, [_Z27executeSharedMathOperationsPiS_S_S_S_S_S_i_param_5];
	ld.param.u64 	%rd7, [_Z27executeSharedMathOperationsPiS_S_S_S_S_S_i_param_6];
	ld.param.u32 	%r1, [_Z27executeSharedMathOperationsPiS_S_S_S_S_S_i_param_7];
	cvta.to.global.u64 	%rd8, %rd7;
	cvta.to.global.u64 	%rd9, %rd6;
	cvta.to.global.u64 	%rd10, %rd5;
	cvta.to.global.u64 	%rd11, %rd4;
	cvta.to.global.u64 	%rd12, %rd3;
	cvta.to.global.u64 	%rd13, %rd2;
	cvta.to.global.u64 	%rd14, %rd1;
	mov.u32 	%r2, %ctaid.x;
	mov.u32 	%r3, %ntid.x;
	mov.u32 	%r4, %tid.x;
	mad.lo.s32 	%r5, %r2, %r3, %r4;
	shl.b32 	%r6, %r1, 3;
	mul.wide.s32 	%rd15, %r5, 4;
	add.s64 	%rd16, %rd14, %rd15;
	ld.global.u32 	%r7, [%rd16];
	shl.b32 	%r8, %r5, 2;
	mov.u32 	%r9, sharedMem;
	add.s32 	%r10, %r9, %r8;
	st.shared.u32 	[%r10], %r7;
	add.s64 	%rd17, %rd13, %rd15;
	ld.global.u32 	%r11, [%rd17];
	shl.b32 	%r12, %r1, 2;
	add.s32 	%r13, %r10, %r12;
	st.shared.u32 	[%r13], %r11;
	ld.shared.u32 	%r14, [%r10];
	add.s32 	%r15, %r14, %r11;
	add.s32 	%r16, %r10, %r6;
	st.shared.u32 	[%r16], %r15;
	add.s64 	%rd18, %rd12, %rd15;
	st.global.u32 	[%rd18], %r15;
	ld.shared.u32 	%r17, [%r10];
	ld.shared.u32 	%r18, [%r13];
	sub.s32 	%r19, %r17, %r18;
	st.shared.u32 	[%r16], %r19;
	add.s64 	%rd19, %rd11, %rd15;
	st.global.u32 	[%rd19], %r19;
	ld.shared.u32 	%r20, [%r10];
	ld.shared.u32 	%r21, [%r13];
	mul.lo.s32 	%r22, %r21, %r20;
	st.shared.u32 	[%r16], %r22;
	add.s64 	%rd20, %rd10, %rd15;
	st.global.u32 	[%rd20], %r22;
	ld.shared.u32 	%r23, [%r10];
	ld.shared.u32 	%r24, [%r13];
	div.s32 	%r25, %r23, %r24;
	st.shared.u32 	[%r16], %r25;
	add.s64 	%rd21, %rd9, %rd15;
	st.global.u32 	[%rd21], %r25;
	ld.shared.u32 	%r26, [%r10];
	ld.shared.u32 	%r27, [%r13];
	rem.s32 	%r28, %r26, %r27;
	st.shared.u32 	[%r16], %r28;
	add.s64 	%rd22, %rd8, %rd15;
	st.global.u32 	[%rd22], %r28;
	ret;

}
	// .globl	_Z27executeGlobalMathOperationsPiS_S_S_S_S_S_i
.visible .entry _Z27executeGlobalMathOperationsPiS_S_S_S_S_S_i(
	.param .u64 .ptr .align 1 _Z27executeGlobalMathOperationsPiS_S_S_S_S_S_i_param_0,
	.param .u64 .ptr .align 1 _Z27executeGlobalMathOperationsPiS_S_S_S_S_S_i_param_1,
	.param .u64 .ptr .align 1 _Z27executeGlobalMathOperationsPiS_S_S_S_S_S_i_param_2,
	.param .u64 .ptr .align 1 _Z27executeGlobalMathOperationsPiS_S_S_S_S_S_i_param_3,
	.param .u64 .ptr .align 1 _Z27executeGlobalMathOperationsPiS_S_S_S_S_S_i_param_4,
	.param .u64 .ptr .align 1 _Z27executeGlobalMathOperationsPiS_S_S_S_S_S_i_param_5,
	.param .u64 .ptr .align 1 _Z27executeGlobalMathOperationsPiS_S_S_S_S_S_i_param_6,
	.param .u32 _Z27executeGlobalMathOperationsPiS_S_S_S_S_S_i_param_7
)
{
	.reg .b32 	%r<20>;
	.reg .b64 	%rd<23>;

	ld.param.u64 	%rd1, [_Z27executeGlobalMathOperationsPiS_S_S_S_S_S_i_param_0];
	ld.param.u64 	%rd2, [_Z27executeGlobalMathOperationsPiS_S_S_S_S_S_i_param_1];
	ld.param.u64 	%rd3, [_Z27executeGlobalMathOperationsPiS_S_S_S_S_S_i_param_2];
	ld.param.u64 	%rd4, [_Z27executeGlobalMathOperationsPiS_S_S_S_S_S_i_param_3];
	ld.param.u64 	%rd5, [_Z27executeGlobalMathOperationsPiS_S_S_S_S_S_i_param_4];
	ld.param.u64 	%rd6, [_Z27executeGlobalMathOperationsPiS_S_S_S_S_S_i_param_5];
	ld.param.u64 	%rd7, [_Z27executeGlobalMathOperationsPiS_S_S_S_S_S_i_param_6];
	cvta.to.global.u64 	%rd8, %rd7;
	cvta.to.global.u64 	%rd9, %rd6;
	cvta.to.global.u64 	%rd10, %rd5;
	cvta.to.global.u64 	%rd11, %rd4;
	cvta.to.global.u64 	%rd12, %rd3;
	cvta.to.global.u64 	%rd13, %rd2;
	cvta.to.global.u64 	%rd14, %rd1;
	mov.u32 	%r1, %ctaid.x;
	mov.u32 	%r2, %ntid.x;
	mov.u32 	%r3, %tid.x;
	mad.lo.s32 	%r4, %r1, %r2, %r3;
	mul.wide.u32 	%rd15, %r4, 4;
	add.s64 	%rd16, %rd14, %rd15;
	ld.global.u32 	%r5, [%rd16];
	add.s64 	%rd17, %rd13, %rd15;
	ld.global.u32 	%r6, [%rd17];
	add.s32 	%r7, %r6, %r5;
	add.s64 	%rd18, %rd12, %rd15;
	st.global.u32 	[%rd18], %r7;
	ld.global.u32 	%r8, [%rd16];
	ld.global.u32 	%r9, [%rd17];
	sub.s32 	%r10, %r8, %r9;
	add.s64 	%rd19, %rd11, %rd15;
	st.global.u32 	[%rd19], %r10;
	ld.global.u32 	%r11, [%rd16];
	ld.global.u32 	%r12, [%rd17];
	mul.lo.s32 	%r13, %r12, %r11;
	add.s64 	%rd20, %rd10, %rd15;
	st.global.u32 	[%rd20], %r13;
	ld.global.u32 	%r14, [%rd16];
	ld.global.u32 	%r15, [%rd17];
	div.s32 	%r16, %r14, %r15;
	add.s64 	%rd21, %rd9, %rd15;
	st.global.u32 	[%rd21], %r16;
	ld.global.u32 	%r17, [%rd16];
	ld.global.u32 	%r18, [%rd17];
	rem.s32 	%r19, %r17, %r18;
	add.s64 	%rd22, %rd8, %rd15;
	st.global.u32 	[%rd22], %r19;
	ret;

}
	// .globl	_Z29executeRegisterMathOperationsPiS_S_S_S_S_S_i
.visible .entry _Z29executeRegisterMathOperationsPiS_S_S_S_S_S_i(
	.param .u64 .ptr .align 1 _Z29executeRegisterMathOperationsPiS_S_S_S_S_S_i_param_0,
	.param .u64 .ptr .align 1 _Z29executeRegisterMathOperationsPiS_S_S_S_S_S_i_param_1,
	.param .u64 .ptr .align 1 _Z29executeRegisterMathOperationsPiS_S_S_S_S_S_i_param_2,
	.param .u64 .ptr .align 1 _Z29executeRegisterMathOperationsPiS_S_S_S_S_S_i_param_3,
	.param .u64 .ptr .align 1 _Z29executeRegisterMathOperationsPiS_S_S_S_S_S_i_param_4,
	.param .u64 .ptr .align 1 _Z29executeRegisterMathOperationsPiS_S_S_S_S_S_i_param_5,
	.param .u64 .ptr .align 1 _Z29executeRegisterMathOperationsPiS_S_S_S_S_S_i_param_6,
	.param .u32 _Z29executeRegisterMathOperationsPiS_S_S_S_S_S_i_param_7
)
{
	.reg .b32 	%r<20>;
	.reg .b64 	%rd<23>;

	ld.param.u64 	%rd1, [_Z29executeRegisterMathOperationsPiS_S_S_S_S_S_i_param_0];
	ld.param.u64 	%rd2, [_Z29executeRegisterMathOperationsPiS_S_S_S_S_S_i_param_1];
	ld.param.u64 	%rd3, [_Z29executeRegisterMathOperationsPiS_S_S_S_S_S_i_param_2];
	ld.param.u64 	%rd4, [_Z29executeRegisterMathOperationsPiS_S_S_S_S_S_i_param_3];
	ld.param.u64 	%rd5, [_Z29executeRegisterMathOperationsPiS_S_S_S_S_S_i_param_4];
	ld.param.u64 	%rd6, [_Z29executeRegisterMathOperationsPiS_S_S_S_S_S_i_param_5];
	ld.param.u64 	%rd7, [_Z29executeRegisterMathOperationsPiS_S_S_S_S_S_i_param_6];
	cvta.to.global.u64 	%rd8, %rd7;
	cvta.to.global.u64 	%rd9, %rd6;
	cvta.to.global.u64 	%rd10, %rd5;
	cvta.to.global.u64 	%rd11, %rd4;
	cvta.to.global.u64 	%rd12, %rd3;
	cvta.to.global.u64 	%rd13, %rd2;
	cvta.to.global.u64 	%rd14, %rd1;
	mov.u32 	%r1, %ctaid.x;
	mov.u32 	%r2, %ntid.x;
	mov.u32 	%r3, %tid.x;
	mad.lo.s32 	%r4, %r1, %r2, %r3;
	mul.wide.u32 	%rd15, %r4, 4;
	add.s64 	%rd16, %rd14, %rd15;
	ld.global.u32 	%r5, [%rd16];
	add.s64 	%rd17, %rd13, %rd15;
	ld.global.u32 	%r6, [%rd17];
	add.s32 	%r7, %r6, %r5;
	add.s64 	%rd18, %rd12, %rd15;
	st.global.u32 	[%rd18], %r7;
	ld.global.u32 	%r8, [%rd16];
	ld.global.u32 	%r9, [%rd17];
	sub.s32 	%r10, %r8, %r9;
	add.s64 	%rd19, %rd11, %rd15;
	st.global.u32 	[%rd19], %r10;
	ld.global.u32 	%r11, [%rd16];
	ld.global.u32 	%r12, [%rd17];
	mul.lo.s32 	%r13, %r12, %r11;
	add.s64 	%rd20, %rd10, %rd15;
	st.global.u32 	[%rd20], %r13;
	ld.global.u32 	%r14, [%rd16];
	ld.global.u32 	%r15, [%rd17];
	div.s32 	%r16, %r14, %r15;
	add.s64 	%rd21, %rd9, %rd15;
	st.global.u32 	[%rd21], %r16;
	ld.global.u32 	%r17, [%rd16];
	ld.global.u32 	%r18, [%rd17];
	rem.s32 	%r19, %r17, %r18;
	add.s64 	%rd22, %rd8, %rd15;
	st.global.u32 	[%rd22], %r19;
	ret;

}
	// .globl	_Z29executeConstantMathOperationsPiS_S_S_S_i
.visible .entry _Z29executeConstantMathOperationsPiS_S_S_S_i(
	.param .u64 .ptr .align 1 _Z29executeConstantMathOperationsPiS_S_S_S_i_param_0,
	.param .u64 .ptr .align 1 _Z29executeConstantMathOperationsPiS_S_S_S_i_param_1,
	.param .u64 .ptr .align 1 _Z29executeConstantMathOperationsPiS_S_S_S_i_param_2,
	.param .u64 .ptr .align 1 _Z29executeConstantMathOperationsPiS_S_S_S_i_param_3,
	.param .u64 .ptr .align 1 _Z29executeConstantMathOperationsPiS_S_S_S_i_param_4,
	.param .u32 _Z29executeConstantMathOperationsPiS_S_S_S_i_param_5
)
{
	.reg .b32 	%r<9>;
	.reg .b64 	%rd<17>;

	ld.param.u64 	%rd1, [_Z29executeConstantMathOperationsPiS_S_S_S_i_param_0];
	ld.param.u64 	%rd2, [_Z29executeConstantMathOperationsPiS_S_S_S_i_param_1];
	ld.param.u64 	%rd3, [_Z29executeConstantMathOperationsPiS_S_S_S_i_param_2];
	ld.param.u64 	%rd4, [_Z29executeConstantMathOperationsPiS_S_S_S_i_param_3];
	ld.param.u64 	%rd5, [_Z29executeConstantMathOperationsPiS_S_S_S_i_param_4];
	cvta.to.global.u64 	%rd6, %rd5;
	cvta.to.global.u64 	%rd7, %rd4;
	cvta.to.global.u64 	%rd8, %rd3;
	cvta.to.global.u64 	%rd9, %rd2;
	cvta.to.global.u64 	%rd10, %rd1;
	mov.u32 	%r1, %ctaid.x;
	mov.u32 	%r2, %ntid.x;
	mov.u32 	%r3, %tid.x;
	mad.lo.s32 	%r4, %r1, %r2, %r3;
	mul.wide.s32 	%rd11, %r4, 4;
	add.s64 	%rd12, %rd10, %rd11;
	mov.b32 	%r5, 4;
	st.global.u32 	[%rd12], %r5;
	add.s64 	%rd13, %rd9, %rd11;
	mov.b32 	%r6, -2;
	st.global.u32 	[%rd13], %r6;
	add.s64 	%rd14, %rd8, %rd11;
	mov.b32 	%r7, 3;
	st.global.u32 	[%rd14], %r7;
	add.s64 	%rd15, %rd7, %rd11;
	mov.b32 	%r8, 0;
	st.global.u32 	[%rd15], %r8;
	add.s64 	%rd16, %rd6, %rd11;
	st.global.u32 	[%rd16], %r8;
	ret;

}


// ===== COMPILED SASS (sm_100) =====

	.target	sm_100

	.elftype	@"ET_EXEC"


//--------------------- .note.nv.tkinfo           --------------------------
	.section	.note.nv.tkinfo,"",@"SHT_NOTE"
	.sectionflags	@"SHF_NOTE_NV_TKINFO"
	.tkinfo
        /*0018*/ 	.word	0x00000002
        /*0030*/ 	.string	""
        /*0030*/ 	.string	"ptxas"
        /*0030*/ 	.string	"Cuda compilation tools, release 13.0, V13.0.88"
        /*0030*/ 	.string	"Build cuda_13.0.r13.0/compiler.36424714_0"
        /*0030*/ 	.string	"-arch sm_100 -m 64 "



//--------------------- .note.nv.cuinfo           --------------------------
	.section	.note.nv.cuinfo,"",@"SHT_NOTE"
	.sectionflags	@"SHF_NOTE_NV_CUINFO"
        /*0018*/ 	.short	0x0002
        /*001a*/ 	.short	0x0064
        /*001c*/ 	.short	0x0082
	.zero		2


//--------------------- .nv.info                  --------------------------
	.section	.nv.info,"",@"SHT_CUDA_INFO"
	.align	4


	//----- nvinfo : EIATTR_REGCOUNT
	.align		4
        /*0000*/ 	.byte	0x04, 0x2f
        /*0002*/ 	.short	(.L_3 - .L_2)
	.align		4
.L_2:
        /*0004*/ 	.word	index@(_Z7addGlobPiS_S_)
        /*0008*/ 	.word	0x0000000c


	//----- nvinfo : EIATTR_FRAME_SIZE
	.align		4
.L_3:
        /*000c*/ 	.byte	0x04, 0x11
        /*000e*/ 	.short	(.L_5 - .L_4)
	.align		4
.L_4:
        /*0010*/ 	.word	index@(_Z7addGlobPiS_S_)
        /*0014*/ 	.word	0x00000000


	//----- nvinfo : EIATTR_REGCOUNT
	.align		4
.L_5:
        /*0018*/ 	.byte	0x04, 0x2f
        /*001a*/ 	.short	(.L_7 - .L_6)
	.align		4
.L_6:
        /*001c*/ 	.word	index@(_Z12subtractGlobPiS_S_)
        /*0020*/ 	.word	0x0000000c


	//----- nvinfo : EIATTR_FRAME_SIZE
	.align		4
.L_7:
        /*0024*/ 	.byte	0x04, 0x11
        /*0026*/ 	.short	(.L_9 - .L_8)
	.align		4
.L_8:
        /*0028*/ 	.word	index@(_Z12subtractGlobPiS_S_)
        /*002c*/ 	.word	0x00000000


	//----- nvinfo : EIATTR_REGCOUNT
	.align		4
.L_9:
        /*0030*/ 	.byte	0x04, 0x2f
        /*0032*/ 	.short	(.L_11 - .L_10)
	.align		4
.L_10:
        /*0034*/ 	.word	index@(_Z8multGlobPiS_S_)
        /*0038*/ 	.word	0x0000000c


	//----- nvinfo : EIATTR_FRAME_SIZE
	.align		4
.L_11:
        /*003c*/ 	.byte	0x04, 0x11
        /*003e*/ 	.short	(.L_13 - .L_12)
	.align		4
.L_12:
        /*0040*/ 	.word	index@(_Z8multGlobPiS_S_)
        /*0044*/ 	.word	0x00000000


	//----- nvinfo : EIATTR_REGCOUNT
	.align		4
.L_13:
        /*0048*/ 	.byte	0x04, 0x2f
        /*004a*/ 	.short	(.L_15 - .L_14)
	.align		4
.L_14:
        /*004c*/ 	.word	index@(_Z7divGlobPiS_S_)
        /*0050*/ 	.word	0x0000000d


	//----- nvinfo : EIATTR_FRAME_SIZE
	.align		4
.L_15:
        /*0054*/ 	.byte	0x04, 0x11
        /*0056*/ 	.short	(.L_17 - .L_16)
	.align		4
.L_16:
        /*0058*/ 	.word	index@(_Z7divGlobPiS_S_)
        /*005c*/ 	.word	0x00000000


	//----- nvinfo : EIATTR_REGCOUNT
	.align		4
.L_17:
        /*0060*/ 	.byte	0x04, 0x2f
        /*0062*/ 	.short	(.L_19 - .L_18)
	.align		4
.L_18:
        /*0064*/ 	.word	index@(_Z7modGlobPiS_S_)
        /*0068*/ 	.word	0x0000000d


	//----- nvinfo : EIATTR_FRAME_SIZE
	.align		4
.L_19:
        /*006c*/ 	.byte	0x04, 0x11
        /*006e*/ 	.short	(.L_21 - .L_20)
	.align		4
.L_20:
        /*0070*/ 	.word	index@(_Z7modGlobPiS_S_)
        /*0074*/ 	.word	0x00000000


	//----- nvinfo : EIATTR_REGCOUNT
	.align		4
.L_21:
        /*0078*/ 	.byte	0x04, 0x2f
        /*007a*/ 	.short	(.L_23 - .L_22)
	.align		4
.L_22:
        /*007c*/ 	.word	index@(_Z27executeSharedMathOperationsPiS_S_S_S_S_S_i)
        /*0080*/ 	.word	0x0000001a


	//----- nvinfo : EIATTR_FRAME_SIZE
	.align		4
.L_23:
        /*0084*/ 	.byte	0x04, 0x11
        /*0086*/ 	.short	(.L_25 - .L_24)
	.align		4
.L_24:
        /*0088*/ 	.word	index@(_Z27executeSharedMathOperationsPiS_S_S_S_S_S_i)
        /*008c*/ 	.word	0x00000000


	//----- nvinfo : EIATTR_REGCOUNT
	.align		4
.L_25:
        /*0090*/ 	.byte	0x04, 0x2f
        /*0092*/ 	.short	(.L_27 - .L_26)
	.align		4
.L_26:
        /*0094*/ 	.word	index@(_Z27executeGlobalMathOperationsPiS_S_S_S_S_S_i)
        /*0098*/ 	.word	0x00000014


	//----- nvinfo : EIATTR_FRAME_SIZE
	.align		4
.L_27:
        /*009c*/ 	.byte	0x04, 0x11
        /*009e*/ 	.short	(.L_29 - .L_28)
	.align		4
.L_28:
        /*00a0*/ 	.word	index@(_Z27executeGlobalMathOperationsPiS_S_S_S_S_S_i)
        /*00a4*/ 	.word	0x00000000


	//----- nvinfo : EIATTR_REGCOUNT
	.align		4
.L_29:
        /*00a8*/ 	.byte	0x04, 0x2f
        /*00aa*/ 	.short	(.L_31 - .L_30)
	.align		4
.L_30:
        /*00ac*/ 	.word	index@(_Z29executeRegisterMathOperationsPiS_S_S_S_S_S_i)
        /*00b0*/ 	.word	0x00000014


	//----- nvinfo : EIATTR_FRAME_SIZE
	.align		4
.L_31:
        /*00b4*/ 	.byte	0x04, 0x11
        /*00b6*/ 	.short	(.L_33 - .L_32)
	.align		4
.L_32:
        /*00b8*/ 	.word	index@(_Z29executeRegisterMathOperationsPiS_S_S_S_S_S_i)
        /*00bc*/ 	.word	0x00000000


	//----- nvinfo : EIATTR_REGCOUNT
	.align		4
.L_33:
        /*00c0*/ 	.byte	0x04, 0x2f
        /*00c2*/ 	.short	(.L_35 - .L_34)
	.align		4
.L_34:
        /*00c4*/ 	.word	index@(_Z29executeConstantMathOperationsPiS_S_S_S_i)
        /*00c8*/ 	.word	0x00000016


	//----- nvinfo : EIATTR_FRAME_SIZE
	.align		4
.L_35:
        /*00cc*/ 	.byte	0x04, 0x11
        /*00ce*/ 	.short	(.L_37 - .L_36)
	.align		4
.L_36:
        /*00d0*/ 	.word	index@(_Z29executeConstantMathOperationsPiS_S_S_S_i)
        /*00d4*/ 	.word	0x00000000


	//----- nvinfo : EIATTR_MIN_STACK_SIZE
	.align		4
.L_37:
        /*00d8*/ 	.byte	0x04, 0x12
        /*00da*/ 	.short	(.L_39 - .L_38)
	.align		4
.L_38:
        /*00dc*/ 	.word	index@(_Z29executeConstantMathOperationsPiS_S_S_S_i)
        /*00e0*/ 	.word	0x00000000


	//----- nvinfo : EIATTR_MIN_STACK_SIZE
	.align		4
.L_39:
        /*00e4*/ 	.byte	0x04, 0x12
        /*00e6*/ 	.short	(.L_41 - .L_40)
	.align		4
.L_40:
        /*00e8*/ 	.word	index@(_Z29executeRegisterMathOperationsPiS_S_S_S_S_S_i)
        /*00ec*/ 	.word	0x00000000


	//----- nvinfo : EIATTR_MIN_STACK_SIZE
	.align		4
.L_41:
        /*00f0*/ 	.byte	0x04, 0x12
        /*00f2*/ 	.short	(.L_43 - .L_42)
	.align		4
.L_42:
        /*00f4*/ 	.word	index@(_Z27executeGlobalMathOperationsPiS_S_S_S_S_S_i)
        /*00f8*/ 	.word	0x00000000


	//----- nvinfo : EIATTR_MIN_STACK_SIZE
	.align		4
.L_43:
        /*00fc*/ 	.byte	0x04, 0x12
        /*00fe*/ 	.short	(.L_45 - .L_44)
	.align		4
.L_44:
        /*0100*/ 	.word	index@(_Z27executeSharedMathOperationsPiS_S_S_S_S_S_i)
        /*0104*/ 	.word	0x00000000


	//----- nvinfo : EIATTR_MIN_STACK_SIZE
	.align		4
.L_45:
        /*0108*/ 	.byte	0x04, 0x12
        /*010a*/ 	.short	(.L_47 - .L_46)
	.align		4
.L_46:
        /*010c*/ 	.word	index@(_Z7modGlobPiS_S_)
        /*0110*/ 	.word	0x00000000


	//----- nvinfo : EIATTR_MIN_STACK_SIZE
	.align		4
.L_47:
        /*0114*/ 	.byte	0x04, 0x12
        /*0116*/ 	.short	(.L_49 - .L_48)
	.align		4
.L_48:
        /*0118*/ 	.word	index@(_Z7divGlobPiS_S_)
        /*011c*/ 	.word	0x00000000


	//----- nvinfo : EIATTR_MIN_STACK_SIZE
	.align		4
.L_49:
        /*0120*/ 	.byte	0x04, 0x12
        /*0122*/ 	.short	(.L_51 - .L_50)
	.align		4
.L_50:
        /*0124*/ 	.word	index@(_Z8multGlobPiS_S_)
        /*0128*/ 	.word	0x00000000


	//----- nvinfo : EIATTR_MIN_STACK_SIZE
	.align		4
.L_51:
        /*012c*/ 	.byte	0x04, 0x12
        /*012e*/ 	.short	(.L_53 - .L_52)
	.align		4
.L_52:
        /*0130*/ 	.word	index@(_Z12subtractGlobPiS_S_)
        /*0134*/ 	.word	0x00000000


	//----- nvinfo : EIATTR_MIN_STACK_SIZE
	.align		4
.L_53:
        /*0138*/ 	.byte	0x04, 0x12
        /*013a*/ 	.short	(.L_55 - .L_54)
	.align		4
.L_54:
        /*013c*/ 	.word	index@(_Z7addGlobPiS_S_)
        /*0140*/ 	.word	0x00000000
.L_55:


//--------------------- .nv.compat                --------------------------
	.section	.nv.compat,"",@"SHT_CUDA_COMPAT_INFO"
	.align	4
        /*0000*/ 	.byte	0x02, 0x09, 0x00, 0x00, 0x02, 0x02, 0x01, 0x00, 0x02, 0x05, 0x05, 0x00, 0x03, 0x07, 0x01, 0x01
        /*0010*/ 	.byte	0x02, 0x03, 0x00, 0x00, 0x02, 0x06, 0x01, 0x00, 0x04, 0x0b, 0x08, 0x00, 0x09, 0x00, 0x00, 0x00
        /*0020*/ 	.byte	0x00, 0x00, 0x00, 0x00


//--------------------- .nv.info._Z29executeConstantMathOperationsPiS_S_S_S_i --------------------------
	.section	.nv.info._Z29executeConstantMathOperationsPiS_S_S_S_i,"",@"SHT_CUDA_INFO"
	.sectionflags	@""
	.align	4


	//----- nvinfo : EIATTR_CUDA_API_VERSION
	.align		4
        /*0000*/ 	.byte	0x04, 0x37
        /*0002*/ 	.short	(.L_57 - .L_56)
.L_56:
        /*0004*/ 	.word	0x00000082


	//----- nvinfo : EIATTR_KPARAM_INFO
	.align		4
.L_57:
        /*0008*/ 	.byte	0x04, 0x17
        /*000a*/ 	.short	(.L_59 - .L_58)
.L_58:
        /*000c*/ 	.word	0x00000000
        /*0010*/ 	.short	0x0005
        /*0012*/ 	.short	0x0028
        /*0014*/ 	.byte	0x00, 0xf0, 0x11, 0x00


	//----- nvinfo : EIATTR_KPARAM_INFO
	.align		4
.L_59:
        /*0018*/ 	.byte	0x04, 0x17
        /*001a*/ 	.short	(.L_61 - .L_60)
.L_60:
        /*001c*/ 	.word	0x00000000
        /*0020*/ 	.short	0x0004
        /*0022*/ 	.short	0x0020
        /*0024*/ 	.byte	0x00, 0xf5, 0x21, 0x00


	//----- nvinfo : EIATTR_KPARAM_INFO
	.align		4
.L_61:
        /*0028*/ 	.byte	0x04, 0x17
        /*002a*/ 	.short	(.L_63 - .L_62)
.L_62:
        /*002c*/ 	.word	0x00000000
        /*0030*/ 	.short	0x0003
        /*0032*/ 	.short	0x0018
        /*0034*/ 	.byte	0x00, 0xf5, 0x21, 0x00


	//----- nvinfo : EIATTR_KPARAM_INFO
	.align		4
.L_63:
        /*0038*/ 	.byte	0x04, 0x17
        /*003a*/ 	.short	(.L_65 - .L_64)
.L_64:
        /*003c*/ 	.word	0x00000000
        /*0040*/ 	.short	0x0002
        /*0042*/ 	.short	0x0010
        /*0044*/ 	.byte	0x00, 0xf5, 0x21, 0x00


	//----- nvinfo : EIATTR_KPARAM_INFO
	.align		4
.L_65:
        /*0048*/ 	.byte	0x04, 0x17
        /*004a*/ 	.short	(.L_67 - .L_66)
.L_66:
        /*004c*/ 	.word	0x00000000
        /*0050*/ 	.short	0x0001
        /*0052*/ 	.short	0x0008
        /*0054*/ 	.byte	0x00, 0xf5, 0x21, 0x00


	//----- nvinfo : EIATTR_KPARAM_INFO
	.align		4
.L_67:
        /*0058*/ 	.byte	0x04, 0x17
        /*005a*/ 	.short	(.L_69 - .L_68)
.L_68:
        /*005c*/ 	.word	0x00000000
        /*0060*/ 	.short	0x0000
        /*0062*/ 	.short	0x0000
        /*0064*/ 	.byte	0x00, 0xf5, 0x21, 0x00


	//----- nvinfo : EIATTR_SPARSE_MMA_MASK
	.align		4
.L_69:
        /*0068*/ 	.byte	0x03, 0x50
        /*006a*/ 	.short	0x0000


	//----- nvinfo : EIATTR_MAXREG_COUNT
	.align		4
        /*006c*/ 	.byte	0x03, 0x1b
        /*006e*/ 	.short	0x00ff


	//----- nvinfo : EIATTR_MERCURY_ISA_VERSION
	.align		4
        /*0070*/ 	.byte	0x03, 0x5f
        /*0072*/ 	.short	0x0101


	//----- nvinfo : EIATTR_VRC_CTA_INIT_COUNT
	.align		4
        /*0074*/ 	.byte	0x02, 0x4a
	.zero		1
	.zero		1


	//----- nvinfo : EIATTR_EXIT_INSTR_OFFSETS
	.align		4
        /*0078*/ 	.byte	0x04, 0x1c
        /*007a*/ 	.short	(.L_71 - .L_70)


	//   ....[0]....
.L_70:
        /*007c*/ 	.word	0x00000180


	//----- nvinfo : EIATTR_CBANK_PARAM_SIZE
	.align		4
.L_71:
        /*0080*/ 	.byte	0x03, 0x19
        /*0082*/ 	.short	0x002c


	//----- nvinfo : EIATTR_PARAM_CBANK
	.align		4
        /*0084*/ 	.byte	0x04, 0x0a
        /*0086*/ 	.short	(.L_73 - .L_72)
	.align		4
.L_72:
        /*0088*/ 	.word	index@(.nv.constant0._Z29executeConstantMathOperationsPiS_S_S_S_i)
        /*008c*/ 	.short	0x0380
        /*008e*/ 	.short	0x002c


	//----- nvinfo : EIATTR_SW_WAR
	.align		4
.L_73:
        /*0090*/ 	.byte	0x04, 0x36
        /*0092*/ 	.short	(.L_75 - .L_74)
.L_74:
        /*0094*/ 	.word	0x00000008
.L_75:


//--------------------- .nv.info._Z29executeRegisterMathOperationsPiS_S_S_S_S_S_i --------------------------
	.section	.nv.info._Z29executeRegisterMathOperationsPiS_S_S_S_S_S_i,"",@"SHT_CUDA_INFO"
	.sectionflags	@""
	.align	4


	//----- nvinfo : EIATTR_CUDA_API_VERSION
	.align		4
        /*0000*/ 	.byte	0x04, 0x37
        /*0002*/ 	.short	(.L_77 - .L_76)
.L_76:
        /*0004*/ 	.word	0x00000082


	//----- nvinfo : EIATTR_KPARAM_INFO
	.align		4
.L_77:
        /*0008*/ 	.byte	0x04, 0x17
        /*000a*/ 	.short	(.L_79 - .L_78)
.L_78:
        /*000c*/ 	.word	0x00000000
        /*0010*/ 	.short	0x0007
        /*0012*/ 	.short	0x0038
        /*0014*/ 	.byte	0x00, 0xf0, 0x11, 0x00


	//----- nvinfo : EIATTR_KPARAM_INFO
	.align		4
.L_79:
        /*0018*/ 	.byte	0x04, 0x17
        /*001a*/ 	.short	(.L_81 - .L_80)
.L_80:
        /*001c*/ 	.word	0x00000000
        /*0020*/ 	.short	0x0006
        /*0022*/ 	.short	0x0030
        /*0024*/ 	.byte	0x00, 0xf5, 0x21, 0x00


	//----- nvinfo : EIATTR_KPARAM_INFO
	.align		4
.L_81:
        /*0028*/ 	.byte	0x04, 0x17
        /*002a*/ 	.short	(.L_83 - .L_82)
.L_82:
        /*002c*/ 	.word	0x00000000
        /*0030*/ 	.short	0x0005
        /*0032*/ 	.short	0x0028
        /*0034*/ 	.byte	0x00, 0xf5, 0x21, 0x00


	//----- nvinfo : EIATTR_KPARAM_INFO
	.align		4
.L_83:
        /*0038*/ 	.byte	0x04, 0x17
        /*003a*/ 	.short	(.L_85 - .L_84)
.L_84:
        /*003c*/ 	.word	0x00000000
        /*0040*/ 	.short	0x0004
        /*0042*/ 	.short	0x0020
        /*0044*/ 	.byte	0x00, 0xf5, 0x21, 0x00


	//----- nvinfo : EIATTR_KPARAM_INFO
	.align		4
.L_85:
        /*0048*/ 	.byte	0x04, 0x17
        /*004a*/ 	.short	(.L_87 - .L_86)
.L_86:
        /*004c*/ 	.word	0x00000000
        /*0050*/ 	.short	0x0003
        /*0052*/ 	.short	0x0018
        /*0054*/ 	.byte	0x00, 0xf5, 0x21, 0x00


	//----- nvinfo : EIATTR_KPARAM_INFO
	.align		4
.L_87:
        /*0058*/ 	.byte	0x04, 0x17
        /*005a*/ 	.short	(.L_89 - .L_88)
.L_88:
        /*005c*/ 	.word	0x00000000
        /*0060*/ 	.short	0x0002
        /*0062*/ 	.short	0x0010
        /*0064*/ 	.byte	0x00, 0xf5, 0x21, 0x00


	//----- nvinfo : EIATTR_KPARAM_INFO
	.align		4
.L_89:
        /*0068*/ 	.byte	0x04, 0x17
        /*006a*/ 	.short	(.L_91 - .L_90)
.L_90:
        /*006c*/ 	.word	0x00000000
        /*0070*/ 	.short	0x0001
        /*0072*/ 	.short	0x0008
        /*0074*/ 	.byte	0x00, 0xf5, 0x21, 0x00


	//----- nvinfo : EIATTR_KPARAM_INFO
	.align		4
.L_91:
        /*0078*/ 	.byte	0x04, 0x17
        /*007a*/ 	.short	(.L_93 - .L_92)
.L_92:
        /*007c*/ 	.word	0x00000000
        /*0080*/ 	.short	0x0000
        /*0082*/ 	.short	0x0000
        /*0084*/ 	.byte	0x00, 0xf5, 0x21, 0x00


	//----- nvinfo : EIATTR_SPARSE_MMA_MASK
	.align		4
.L_93:
        /*0088*/ 	.byte	0x03, 0x50
        /*008a*/ 	.short	0x0000


	//----- nvinfo : EIATTR_MAXREG_COUNT
	.align		4
        /*008c*/ 	.byte	0x03, 0x1b
        /*008e*/ 	.short	0x00ff


	//----- nvinfo : EIATTR_MERCURY_ISA_VERSION
	.align		4
        /*0090*/ 	.byte	0x03, 0x5f
        /*0092*/ 	.short	0x0101


	//----- nvinfo : EIATTR_VRC_CTA_INIT_COUNT
	.align		4
        /*0094*/ 	.byte	0x02, 0x4a
	.zero		1
	.zero		1


	//----- nvinfo : EIATTR_EXIT_INSTR_OFFSETS
	.align		4
        /*0098*/ 	.byte	0x04, 0x1c
        /*009a*/ 	.short	(.L_95 - .L_94)


	//   ....[0]....
.L_94:
        /*009c*/ 	.word	0x00000550


	//----- nvinfo : EIATTR_CBANK_PARAM_SIZE
	.align		4
.L_95:
        /*00a0*/ 	.byte	0x03, 0x19
        /*00a2*/ 	.short	0x003c


	//----- nvinfo : EIATTR_PARAM_CBANK
	.align		4
        /*00a4*/ 	.byte	0x04, 0x0a
        /*00a6*/ 	.short	(.L_97 - .L_96)
	.align		4
.L_96:
        /*00a8*/ 	.word	index@(.nv.constant0._Z29executeRegisterMathOperationsPiS_S_S_S_S_S_i)
        /*00ac*/ 	.short	0x0380
        /*00ae*/ 	.short	0x003c


	//----- nvinfo : EIATTR_SW_WAR
	.align		4
.L_97:
        /*00b0*/ 	.byte	0x04, 0x36
        /*00b2*/ 	.short	(.L_99 - .L_98)
.L_98:
        /*00b4*/ 	.word	0x00000008
.L_99:


//--------------------- .nv.info._Z27executeGlobalMathOperationsPiS_S_S_S_S_S_i --------------------------
	.section	.nv.info._Z27executeGlobalMathOperationsPiS_S_S_S_S_S_i,"",@"SHT_CUDA_INFO"
	.sectionflags	@""
	.align	4


	//----- nvinfo : EIATTR_CUDA_API_VERSION
	.align		4
        /*0000*/ 	.byte	0x04, 0x37
        /*0002*/ 	.short	(.L_101 - .L_100)
.L_100:
        /*0004*/ 	.word	0x00000082


	//----- nvinfo : EIATTR_KPARAM_INFO
	.align		4
.L_101:
        /*0008*/ 	.byte	0x04, 0x17
        /*000a*/ 	.short	(.L_103 - .L_102)
.L_102:
        /*000c*/ 	.word	0x00000000
        /*0010*/ 	.short	0x0007
        /*0012*/ 	.short	0x0038
        /*0014*/ 	.byte	0x00, 0xf0, 0x11, 0x00


	//----- nvinfo : EIATTR_KPARAM_INFO
	.align		4
.L_103:
        /*0018*/ 	.byte	0x04, 0x17
        /*001a*/ 	.short	(.L_105 - .L_104)
.L_104:
        /*001c*/ 	.word	0x00000000
        /*0020*/ 	.short	0x0006
        /*0022*/ 	.short	0x0030
        /*0024*/ 	.byte	0x00, 0xf5, 0x21, 0x00


	//----- nvinfo : EIATTR_KPARAM_INFO
	.align		4
.L_105:
        /*0028*/ 	.byte	0x04, 0x17
        /*002a*/ 	.short	(.L_107 - .L_106)
.L_106:
        /*002c*/ 	.word	0x00000000
        /*0030*/ 	.short	0x0005
        /*0032*/ 	.short	0x0028
        /*0034*/ 	.byte	0x00, 0xf5, 0x21, 0x00


	//----- nvinfo : EIATTR_KPARAM_INFO
	.align		4
.L_107:
        /*0038*/ 	.byte	0x04, 0x17
        /*003a*/ 	.short	(.L_109 - .L_108)
.L_108:
        /*003c*/ 	.word	0x00000000
        /*0040*/ 	.short	0x0004
        /*0042*/ 	.short	0x0020
        /*0044*/ 	.byte	0x00, 0xf5, 0x21, 0x00


	//----- nvinfo : EIATTR_KPARAM_INFO
	.align		4
.L_109:
        /*0048*/ 	.byte	0x04, 0x17
        /*004a*/ 	.short	(.L_111 - .L_110)
.L_110:
        /*004c*/ 	.word	0x00000000
        /*0050*/ 	.short	0x0003
        /*0052*/ 	.short	0x0018
        /*0054*/ 	.byte	0x00, 0xf5, 0x21, 0x00


	//----- nvinfo : EIATTR_KPARAM_INFO
	.align		4
.L_111:
        /*0058*/ 	.byte	0x04, 0x17
        /*005a*/ 	.short	(.L_113 - .L_112)
.L_112:
        /*005c*/ 	.word	0x00000000
        /*0060*/ 	.short	0x0002
        /*0062*/ 	.short	0x0010
        /*0064*/ 	.byte	0x00, 0xf5, 0x21, 0x00


	//----- nvinfo : EIATTR_KPARAM_INFO
	.align		4
.L_113:
        /*0068*/ 	.byte	0x04, 0x17
        /*006a*/ 	.short	(.L_115 - .L_114)
.L_114:
        /*006c*/ 	.word	0x00000000
        /*0070*/ 	.short	0x0001
        /*0072*/ 	.short	0x0008
        /*0074*/ 	.byte	0x00, 0xf5, 0x21, 0x00


	//----- nvinfo : EIATTR_KPARAM_INFO
	.align		4
.L_115:
        /*0078*/ 	.byte	0x04, 0x17
        /*007a*/ 	.short	(.L_117 - .L_116)
.L_116:
        /*007c*/ 	.word	0x00000000
        /*0080*/ 	.short	0x0000
        /*0082*/ 	.short	0x0000
        /*0084*/ 	.byte	0x00, 0xf5, 0x21, 0x00


	//----- nvinfo : EIATTR_SPARSE_MMA_MASK
	.align		4
.L_117:
        /*0088*/ 	.byte	0x03, 0x50
        /*008a*/ 	.short	0x0000


	//----- nvinfo : EIATTR_MAXREG_COUNT
	.align		4
        /*008c*/ 	.byte	0x03, 0x1b
        /*008e*/ 	.short	0x00ff


	//----- nvinfo : EIATTR_MERCURY_ISA_VERSION
	.align		4
        /*0090*/ 	.byte	0x03, 0x5f
        /*0092*/ 	.short	0x0101


	//----- nvinfo : EIATTR_VRC_CTA_INIT_COUNT
	.align		4
        /*0094*/ 	.byte	0x02, 0x4a
	.zero		1
	.zero		1


	//----- nvinfo : EIATTR_EXIT_INSTR_OFFSETS
	.align		4
        /*0098*/ 	.byte	0x04, 0x1c
        /*009a*/ 	.short	(.L_119 - .L_118)


	//   ....[0]....
.L_118:
        /*009c*/ 	.word	0x00000550


	//----- nvinfo : EIATTR_CBANK_PARAM_SIZE
	.align		4
.L_119:
        /*00a0*/ 	.byte	0x03, 0x19
        /*00a2*/ 	.short	0x003c


	//----- nvinfo : EIATTR_PARAM_CBANK
	.align		4
        /*00a4*/ 	.byte	0x04, 0x0a
        /*00a6*/ 	.short	(.L_121 - .L_120)
	.align		4
.L_120:
        /*00a8*/ 	.word	index@(.nv.constant0._Z27executeGlobalMathOperationsPiS_S_S_S_S_S_i)
        /*00ac*/ 	.short	0x0380
        /*00ae*/ 	.short	0x003c


	//----- nvinfo : EIATTR_SW_WAR
	.align		4
.L_121:
        /*00b0*/ 	.byte	0x04, 0x36
        /*00b2*/ 	.short	(.L_123 - .L_122)
.L_122:
        /*00b4*/ 	.word	0x00000008
.L_123:


//--------------------- .nv.info._Z27executeSharedMathOperationsPiS_S_S_S_S_S_i --------------------------
	.section	.nv.info._Z27executeSharedMathOperationsPiS_S_S_S_S_S_i,"",@"SHT_CUDA_INFO"
	.sectionflags	@""
	.align	4


	//----- nvinfo : EIATTR_CUDA_API_VERSION
	.align		4
        /*0000*/ 	.byte	0x04, 0x37
        /*0002*/ 	.short	(.L_125 - .L_124)
.L_124:
        /*0004*/ 	.word	0x00000082


	//----- nvinfo : EIATTR_KPARAM_INFO
	.align		4
.L_125:
        /*0008*/ 	.byte	0x04, 0x17
        /*000a*/ 	.short	(.L_127 - .L_126)
.L_126:
        /*000c*/ 	.word	0x00000000
        /*0010*/ 	.short	0x0007
        /*0012*/ 	.short	0x0038
        /*0014*/ 	.byte	0x00, 0xf0, 0x11, 0x00


	//----- nvinfo : EIATTR_KPARAM_INFO
	.align		4
.L_127:
        /*0018*/ 	.byte	0x04, 0x17
        /*001a*/ 	.short	(.L_129 - .L_128)
.L_128:
        /*001c*/ 	.word	0x00000000
        /*0020*/ 	.short	0x0006
        /*0022*/ 	.short	0x0030
        /*0024*/ 	.byte	0x00, 0xf5, 0x21, 0x00


	//----- nvinfo : EIATTR_KPARAM_INFO
	.align		4
.L_129:
        /*0028*/ 	.byte	0x04, 0x17
        /*002a*/ 	.short	(.L_131 - .L_130)
.L_130:
        /*002c*/ 	.word	0x00000000
        /*0030*/ 	.short	0x0005
        /*0032*/ 	.short	0x0028
        /*0034*/ 	.byte	0x00, 0xf5, 0x21, 0x00


	//----- nvinfo : EIATTR_KPARAM_INFO
	.align		4
.L_131:
        /*0038*/ 	.byte	0x04, 0x17
        /*003a*/ 	.short	(.L_133 - .L_132)
.L_132:
        /*003c*/ 	.word	0x00000000
        /*0040*/ 	.short	0x0004
        /*0042*/ 	.short	0x0020
        /*0044*/ 	.byte	0x00, 0xf5, 0x21, 0x00


	//----- nvinfo : EIATTR_KPARAM_INFO
	.align		4
.L_133:
        /*0048*/ 	.byte	0x04, 0x17
        /*004a*/ 	.short	(.L_135 - .L_134)
.L_134:
        /*004c*/ 	.word	0x00000000
        /*0050*/ 	.short	0x0003
        /*0052*/ 	.short	0x0018
        /*0054*/ 	.byte	0x00, 0xf5, 0x21, 0x00


	//----- nvinfo : EIATTR_KPARAM_INFO
	.align		4
.L_135:
        /*0058*/ 	.byte	0x04, 0x17
        /*005a*/ 	.short	(.L_137 - .L_136)
.L_136:
        /*005c*/ 	.word	0x00000000
        /*0060*/ 	.short	0x0002
        /*0062*/ 	.short	0x0010
        /*0064*/ 	.byte	0x00, 0xf5, 0x21, 0x00


	//----- nvinfo : EIATTR_KPARAM_INFO
	.align		4
.L_137:
        /*0068*/ 	.byte	0x04, 0x17
        /*006a*/ 	.short	(.L_139 - .L_138)
.L_138:
        /*006c*/ 	.word	0x00000000
        /*0070*/ 	.short	0x0001
        /*0072*/ 	.short	0x0008
        /*0074*/ 	.byte	0x00, 0xf5, 0x21, 0x00


	//----- nvinfo : EIATTR_KPARAM_INFO
	.align		4
.L_139:
        /*0078*/ 	.byte	0x04, 0x17
        /*007a*/ 	.short	(.L_141 - .L_140)
.L_140:
        /*007c*/ 	.word	0x00000000
        /*0080*/ 	.short	0x0000
        /*0082*/ 	.short	0x0000
        /*0084*/ 	.byte	0x00, 0xf5, 0x21, 0x00


	//----- nvinfo : EIATTR_SPARSE_MMA_MASK
	.align		4
.L_141:
        /*0088*/ 	.byte	0x03, 0x50
        /*008a*/ 	.short	0x0000


	//----- nvinfo : EIATTR_MAXREG_COUNT
	.align		4
        /*008c*/ 	.byte	0x03, 0x1b
        /*008e*/ 	.short	0x00ff


	//----- nvinfo : EIATTR_MERCURY_ISA_VERSION
	.align		4
        /*0090*/ 	.byte	0x03, 0x5f
        /*0092*/ 	.short	0x0101


	//----- nvinfo : EIATTR_VRC_CTA_INIT_COUNT
	.align		4
        /*0094*/ 	.byte	0x02, 0x4a
	.zero		1
	.zero		1


	//----- nvinfo : EIATTR_EXIT_INSTR_OFFSETS
	.align		4
        /*0098*/ 	.byte	0x04, 0x1c
        /*009a*/ 	.short	(.L_143 - .L_142)


	//   ....[0]....
.L_142:
        /*009c*/ 	.word	0x00000630


	//----- nvinfo : EIATTR_CBANK_PARAM_SIZE
	.align		4
.L_143:
        /*00a0*/ 	.byte	0x03, 0x19
        /*00a2*/ 	.short	0x003c


	//----- nvinfo : EIATTR_PARAM_CBANK
	.align		4
        /*00a4*/ 	.byte	0x04, 0x0a
        /*00a6*/ 	.short	(.L_145 - .L_144)
	.align		4
.L_144:
        /*00a8*/ 	.word	index@(.nv.constant0._Z27executeSharedMathOperationsPiS_S_S_S_S_S_i)
        /*00ac*/ 	.short	0x0380
        /*00ae*/ 	.short	0x003c


	//----- nvinfo : EIATTR_SW_WAR
	.align		4
.L_145:
        /*00b0*/ 	.byte	0x04, 0x36
        /*00b2*/ 	.short	(.L_147 - .L_146)
.L_146:
        /*00b4*/ 	.word	0x00000008
.L_147:


//--------------------- .nv.info._Z7modGlobPiS_S_ --------------------------
	.section	.nv.info._Z7modGlobPiS_S_,"",@"SHT_CUDA_INFO"
	.sectionflags	@""
	.align	4


	//----- nvinfo : EIATTR_CUDA_API_VERSION
	.align		4
        /*0000*/ 	.byte	0x04, 0x37
        /*0002*/ 	.short	(.L_149 - .L_148)
.L_148:
        /*0004*/ 	.word	0x00000082


	//----- nvinfo : EIATTR_KPARAM_INFO
	.align		4
.L_149:
        /*0008*/ 	.byte	0x04, 0x17
        /*000a*/ 	.short	(.L_151 - .L_150)
.L_150:
        /*000c*/ 	.word	0x00000000
        /*0010*/ 	.short	0x0002
        /*0012*/ 	.short	0x0010
        /*0014*/ 	.byte	0x00, 0xf5, 0x21, 0x00


	//----- nvinfo : EIATTR_KPARAM_INFO
	.align		4
.L_151:
        /*0018*/ 	.byte	0x04, 0x17
        /*001a*/ 	.short	(.L_153 - .L_152)
.L_152:
        /*001c*/ 	.word	0x00000000
        /*0020*/ 	.short	0x0001
        /*0022*/ 	.short	0x0008
        /*0024*/ 	.byte	0x00, 0xf5, 0x21, 0x00


	//----- nvinfo : EIATTR_KPARAM_INFO
	.align		4
.L_153:
        /*0028*/ 	.byte	0x04, 0x17
        /*002a*/ 	.short	(.L_155 - .L_154)
.L_154:
        /*002c*/ 	.word	0x00000000
        /*0030*/ 	.short	0x0000
        /*0032*/ 	.short	0x0000
        /*0034*/ 	.byte	0x00, 0xf5, 0x21, 0x00


	//----- nvinfo : EIATTR_SPARSE_MMA_MASK
	.align		4
.L_155:
        /*0038*/ 	.byte	0x03, 0x50
        /*003a*/ 	.short	0x0000


	//----- nvinfo : EIATTR_MAXREG_COUNT
	.align		4
        /*003c*/ 	.byte	0x03, 0x1b
        /*003e*/ 	.short	0x00ff


	//----- nvinfo : EIATTR_MERCURY_ISA_VERSION
	.align		4
        /*0040*/ 	.byte	0x03, 0x5f
        /*0042*/ 	.short	0x0101


	//----- nvinfo : EIATTR_VRC_CTA_INIT_COUNT
	.align		4
        /*0044*/ 	.byte	0x02, 0x4a
	.zero		1
	.zero		1


	//----- nvinfo : EIATTR_EXIT_INSTR_OFFSETS
	.align		4
        /*0048*/ 	.byte	0x04, 0x1c
        /*004a*/ 	.short	(.L_157 - .L_156)


	//   ....[0]....
.L_156:
        /*004c*/ 	.word	0x00000250


	//----- nvinfo : EIATTR_CBANK_PARAM_SIZE
	.align		4
.L_157:
        /*0050*/ 	.byte	0x03, 0x19
        /*0052*/ 	.short	0x0018


	//----- nvinfo : EIATTR_PARAM_CBANK
	.align		4
        /*0054*/ 	.byte	0x04, 0x0a
        /*0056*/ 	.short	(.L_159 - .L_158)
	.align		4
.L_158:
        /*0058*/ 	.word	index@(.nv.constant0._Z7modGlobPiS_S_)
        /*005c*/ 	.short	0x0380
        /*005e*/ 	.short	0x0018


	//----- nvinfo : EIATTR_SW_WAR
	.align		4
.L_159:
        /*0060*/ 	.byte	0x04, 0x36
        /*0062*/ 	.short	(.L_161 - .L_160)
.L_160:
        /*0064*/ 	.word	0x00000008
.L_161:


//--------------------- .nv.info._Z7divGlobPiS_S_ --------------------------
	.section	.nv.info._Z7divGlobPiS_S_,"",@"SHT_CUDA_INFO"
	.sectionflags	@""
	.align	4


	//----- nvinfo : EIATTR_CUDA_API_VERSION
	.align		4
        /*0000*/ 	.byte	0x04, 0x37
        /*0002*/ 	.short	(.L_163 - .L_162)
.L_162:
        /*0004*/ 	.word	0x00000082


	//----- nvinfo : EIATTR_KPARAM_INFO
	.align		4
.L_163:
        /*0008*/ 	.byte	0x04, 0x17
        /*000a*/ 	.short	(.L_165 - .L_164)
.L_164:
        /*000c*/ 	.word	0x00000000
        /*0010*/ 	.short	0x0002
        /*0012*/ 	.short	0x0010
        /*0014*/ 	.byte	0x00, 0xf5, 0x21, 0x00


	//----- nvinfo : EIATTR_KPARAM_INFO
	.align		4
.L_165:
        /*0018*/ 	.byte	0x04, 0x17
        /*001a*/ 	.short	(.L_167 - .L_166)
.L_166:
        /*001c*/ 	.word	0x00000000
        /*0020*/ 	.short	0x0001
        /*0022*/ 	.short	0x0008
        /*0024*/ 	.byte	0x00, 0xf5, 0x21, 0x00


	//----- nvinfo : EIATTR_KPARAM_INFO
	.align		4
.L_167:
        /*0028*/ 	.byte	0x04, 0x17
        /*002a*/ 	.short	(.L_169 - .L_168)
.L_168:
        /*002c*/ 	.word	0x00000000
        /*0030*/ 	.short	0x0000
        /*0032*/ 	.short	0x0000
        /*0034*/ 	.byte	0x00, 0xf5, 0x21, 0x00


	//----- nvinfo : EIATTR_SPARSE_MMA_MASK
	.align		4
.L_169:
        /*0038*/ 	.byte	0x03, 0x50
        /*003a*/ 	.short	0x0000


	//----- nvinfo : EIATTR_MAXREG_COUNT
	.align		4
        /*003c*/ 	.byte	0x03, 0x1b
        /*003e*/ 	.short	0x00ff


	//----- nvinfo : EIATTR_MERCURY_ISA_VERSION
	.align		4
        /*0040*/ 	.byte	0x03, 0x5f
        /*0042*/ 	.short	0x0101


	//----- nvinfo : EIATTR_VRC_CTA_INIT_COUNT
	.align		4
        /*0044*/ 	.byte	0x02, 0x4a
	.zero		1
	.zero		1


	//----- nvinfo : EIATTR_EXIT_INSTR_OFFSETS
	.align		4
        /*0048*/ 	.byte	0x04, 0x1c
        /*004a*/ 	.short	(.L_171 - .L_170)


	//   ....[0]....
.L_170:
        /*004c*/ 	.word	0x00000270


	//----- nvinfo : EIATTR_CBANK_PARAM_SIZE
	.align		4
.L_171:
        /*0050*/ 	.byte	0x03, 0x19
        /*0052*/ 	.short	0x0018


	//----- nvinfo : EIATTR_PARAM_CBANK
	.align		4
        /*0054*/ 	.byte	0x04, 0x0a
        /*0056*/ 	.short	(.L_173 - .L_172)
	.align		4
.L_172:
        /*0058*/ 	.word	index@(.nv.constant0._Z7divGlobPiS_S_)
        /*005c*/ 	.short	0x0380
        /*005e*/ 	.short	0x0018


	//----- nvinfo : EIATTR_SW_WAR
	.align		4
.L_173:
        /*0060*/ 	.byte	0x04, 0x36
        /*0062*/ 	.short	(.L_175 - .L_174)
.L_174:
        /*0064*/ 	.word	0x00000008
.L_175:


//--------------------- .nv.info._Z8multGlobPiS_S_ --------------------------
	.section	.nv.info._Z8multGlobPiS_S_,"",@"SHT_CUDA_INFO"
	.sectionflags	@""
	.align	4


	//----- nvinfo : EIATTR_CUDA_API_VERSION
	.align		4
        /*0000*/ 	.byte	0x04, 0x37
        /*0002*/ 	.short	(.L_177 - .L_176)
.L_176:
        /*0004*/ 	.word	0x00000082


	//----- nvinfo : EIATTR_KPARAM_INFO
	.align		4
.L_177:
        /*0008*/ 	.byte	0x04, 0x17
        /*000a*/ 	.short	(.L_179 - .L_178)
.L_178:
        /*000c*/ 	.word	0x00000000
        /*0010*/ 	.short	0x0002
        /*0012*/ 	.short	0x0010
        /*0014*/ 	.byte	0x00, 0xf5, 0x21, 0x00


	//----- nvinfo : EIATTR_KPARAM_INFO
	.align		4
.L_179:
        /*0018*/ 	.byte	0x04, 0x17
        /*001a*/ 	.short	(.L_181 - .L_180)
.L_180:
        /*001c*/ 	.word	0x00000000
        /*0020*/ 	.short	0x0001
        /*0022*/ 	.short	0x0008
        /*0024*/ 	.byte	0x00, 0xf5, 0x21, 0x00


	//----- nvinfo : EIATTR_KPARAM_INFO
	.align		4
.L_181:
        /*0028*/ 	.byte	0x04, 0x17
        /*002a*/ 	.short	(.L_183 - .L_182)
.L_182:
        /*002c*/ 	.word	0x00000000
        /*0030*/ 	.short	0x0000
        /*0032*/ 	.short	0x0000
        /*0034*/ 	.byte	0x00, 0xf5, 0x21, 0x00


	//----- nvinfo : EIATTR_SPARSE_MMA_MASK
	.align		4
.L_183:
        /*0038*/ 	.byte	0x03, 0x50
        /*003a*/ 	.short	0x0000


	//----- nvinfo : EIATTR_MAXREG_COUNT
	.align		4
        /*003c*/ 	.byte	0x03, 0x1b
        /*003e*/ 	.short	0x00ff


	//----- nvinfo : EIATTR_MERCURY_ISA_VERSION
	.align		4
        /*0040*/ 	.byte	0x03, 0x5f
        /*0042*/ 	.short	0x0101


	//----- nvinfo : EIATTR_VRC_CTA_INIT_COUNT
	.align		4
        /*0044*/ 	.byte	0x02, 0x4a
	.zero		1
	.zero		1


	//----- nvinfo : EIATTR_EXIT_INSTR_OFFSETS
	.align		4
        /*0048*/ 	.byte	0x04, 0x1c
        /*004a*/ 	.short	(.L_185 - .L_184)


	//   ....[0]....
.L_184:
        /*004c*/ 	.word	0x00000100


	//----- nvinfo : EIATTR_CBANK_PARAM_SIZE
	.align		4
.L_185:
        /*0050*/ 	.byte	0x03, 0x19
        /*0052*/ 	.short	0x0018


	//----- nvinfo : EIATTR_PARAM_CBANK
	.align		4
        /*0054*/ 	.byte	0x04, 0x0a
        /*0056*/ 	.short	(.L_187 - .L_186)
	.align		4
.L_186:
        /*0058*/ 	.word	index@(.nv.constant0._Z8multGlobPiS_S_)
        /*005c*/ 	.short	0x0380
        /*005e*/ 	.short	0x0018


	//----- nvinfo : EIATTR_SW_WAR
	.align		4
.L_187:
        /*0060*/ 	.byte	0x04, 0x36
        /*0062*/ 	.short	(.L_189 - .L_188)
.L_188:
        /*0064*/ 	.word	0x00000008
.L_189:


//--------------------- .nv.info._Z12subtractGlobPiS_S_ --------------------------
	.section	.nv.info._Z12subtractGlobPiS_S_,"",@"SHT_CUDA_INFO"
	.sectionflags	@""
	.align	4


	//----- nvinfo : EIATTR_CUDA_API_VERSION
	.align		4
        /*0000*/ 	.byte	0x04, 0x37
        /*0002*/ 	.short	(.L_191 - .L_190)
.L_190:
        /*0004*/ 	.word	0x00000082


	//----- nvinfo : EIATTR_KPARAM_INFO
	.align		4
.L_191:
        /*0008*/ 	.byte	0x04, 0x17
        /*000a*/ 	.short	(.L_193 - .L_192)
.L_192:
        /*000c*/ 	.word	0x00000000
        /*0010*/ 	.short	0x0002
        /*0012*/ 	.short	0x0010
        /*0014*/ 	.byte	0x00, 0xf5, 0x21, 0x00


	//----- nvinfo : EIATTR_KPARAM_INFO
	.align		4
.L_193:
        /*0018*/ 	.byte	0x04, 0x17
        /*001a*/ 	.short	(.L_195 - .L_194)
.L_194:
        /*001c*/ 	.word	0x00000000
        /*0020*/ 	.short	0x0001
        /*0022*/ 	.short	0x0008
        /*0024*/ 	.byte	0x00, 0xf5, 0x21, 0x00


	//----- nvinfo : EIATTR_KPARAM_INFO
	.align		4
.L_195:
        /*0028*/ 	.byte	0x04, 0x17
        /*002a*/ 	.short	(.L_197 - .L_196)
.L_196:
        /*002c*/ 	.word	0x00000000
        /*0030*/ 	.short	0x0000
        /*0032*/ 	.short	0x0000
        /*0034*/ 	.byte	0x00, 0xf5, 0x21, 0x00


	//----- nvinfo : EIATTR_SPARSE_MMA_MASK
	.align		4
.L_197:
        /*0038*/ 	.byte	0x03, 0x50
        /*003a*/ 	.short	0x0000


	//----- nvinfo : EIATTR_MAXREG_COUNT
	.align		4
        /*003c*/ 	.byte	0x03, 0x1b
        /*003e*/ 	.short	0x00ff


	//----- nvinfo : EIATTR_MERCURY_ISA_VERSION
	.align		4
        /*0040*/ 	.byte	0x03, 0x5f
        /*0042*/ 	.short	0x0101


	//----- nvinfo : EIATTR_VRC_CTA_INIT_COUNT
	.align		4
        /*0044*/ 	.byte	0x02, 0x4a
	.zero		1
	.zero		1


	//----- nvinfo : EIATTR_EXIT_INSTR_OFFSETS
	.align		4
        /*0048*/ 	.byte	0x04, 0x1c
        /*004a*/ 	.short	(.L_199 - .L_198)


	//   ....[0]....
.L_198:
        /*004c*/ 	.word	0x00000100


	//----- nvinfo : EIATTR_CBANK_PARAM_SIZE
	.align		4
.L_199:
        /*0050*/ 	.byte	0x03, 0x19
        /*0052*/ 	.short	0x0018


	//----- nvinfo : EIATTR_PARAM_CBANK
	.align		4
        /*0054*/ 	.byte	0x04, 0x0a
        /*0056*/ 	.short	(.L_201 - .L_200)
	.align		4
.L_200:
        /*0058*/ 	.word	index@(.nv.constant0._Z12subtractGlobPiS_S_)
        /*005c*/ 	.short	0x0380
        /*005e*/ 	.short	0x0018


	//----- nvinfo : EIATTR_SW_WAR
	.align		4
.L_201:
        /*0060*/ 	.byte	0x04, 0x36
        /*0062*/ 	.short	(.L_203 - .L_202)
.L_202:
        /*0064*/ 	.word	0x00000008
.L_203:


//--------------------- .nv.info._Z7addGlobPiS_S_ --------------------------
	.section	.nv.info._Z7addGlobPiS_S_,"",@"SHT_CUDA_INFO"
	.sectionflags	@""
	.align	4


	//----- nvinfo : EIATTR_CUDA_API_VERSION
	.align		4
        /*0000*/ 	.byte	0x04, 0x37
        /*0002*/ 	.short	(.L_205 - .L_204)
.L_204:
        /*0004*/ 	.word	0x00000082


	//----- nvinfo : EIATTR_KPARAM_INFO
	.align		4
.L_205:
        /*0008*/ 	.byte	0x04, 0x17
        /*000a*/ 	.short	(.L_207 - .L_206)
.L_206:
        /*000c*/ 	.word	0x00000000
        /*0010*/ 	.short	0x0002
        /*0012*/ 	.short	0x0010
        /*0014*/ 	.byte	0x00, 0xf5, 0x21, 0x00


	//----- nvinfo : EIATTR_KPARAM_INFO
	.align		4
.L_207:
        /*0018*/ 	.byte	0x04, 0x17
        /*001a*/ 	.short	(.L_209 - .L_208)
.L_208:
        /*001c*/ 	.word	0x00000000
        /*0020*/ 	.short	0x0001
        /*0022*/ 	.short	0x0008
        /*0024*/ 	.byte	0x00, 0xf5, 0x21, 0x00


	//----- nvinfo : EIATTR_KPARAM_INFO
	.align		4
.L_209:
        /*0028*/ 	.byte	0x04, 0x17
        /*002a*/ 	.short	(.L_211 - .L_210)
.L_210:
        /*002c*/ 	.word	0x00000000
        /*0030*/ 	.short	0x0000
        /*0032*/ 	.short	0x0000
        /*0034*/ 	.byte	0x00, 0xf5, 0x21, 0x00


	//----- nvinfo : EIATTR_SPARSE_MMA_MASK
	.align		4
.L_211:
        /*0038*/ 	.byte	0x03, 0x50
        /*003a*/ 	.short	0x0000


	//----- nvinfo : EIATTR_MAXREG_COUNT
	.align		4
        /*003c*/ 	.byte	0x03, 0x1b
        /*003e*/ 	.short	0x00ff


	//----- nvinfo : EIATTR_MERCURY_ISA_VERSION
	.align		4
        /*0040*/ 	.byte	0x03, 0x5f
        /*0042*/ 	.short	0x0101


	//----- nvinfo : EIATTR_VRC_CTA_INIT_COUNT
	.align		4
        /*0044*/ 	.byte	0x02, 0x4a
	.zero		1
	.zero		1


	//----- nvinfo : EIATTR_EXIT_INSTR_OFFSETS
	.align		4
        /*0048*/ 	.byte	0x04, 0x1c
        /*004a*/ 	.short	(.L_213 - .L_212)


	//   ....[0]....
.L_212:
        /*004c*/ 	.word	0x00000100


	//----- nvinfo : EIATTR_CBANK_PARAM_SIZE
	.align		4
.L_213:
        /*0050*/ 	.byte	0x03, 0x19
        /*0052*/ 	.short	0x0018


	//----- nvinfo : EIATTR_PARAM_CBANK
	.align		4
        /*0054*/ 	.byte	0x04, 0x0a
        /*0056*/ 	.short	(.L_215 - .L_214)
	.align		4
.L_214:
        /*0058*/ 	.word	index@(.nv.constant0._Z7addGlobPiS_S_)
        /*005c*/ 	.short	0x0380
        /*005e*/ 	.short	0x0018


	//----- nvinfo : EIATTR_SW_WAR
	.align		4
.L_215:
        /*0060*/ 	.byte	0x04, 0x36
        /*0062*/ 	.short	(.L_217 - .L_216)
.L_216:
        /*0064*/ 	.word	0x00000008
.L_217:


//--------------------- .nv.callgraph             --------------------------
	.section	.nv.callgraph,"",@"SHT_CUDA_CALLGRAPH"
	.align	4
	.sectionentsize	8
	.align		4
        /*0000*/ 	.word	0x00000000
	.align		4
        /*0004*/ 	.word	0xffffffff
	.align		4
        /*0008*/ 	.word	0x00000000
	.align		4
        /*000c*/ 	.word	0xfffffffe
	.align		4
        /*0010*/ 	.word	0x00000000
	.align		4
        /*0014*/ 	.word	0xfffffffd
	.align		4
        /*0018*/ 	.word	0x00000000
	.align		4
        /*001c*/ 	.word	0xfffffffc


//--------------------- .nv.constant3             --------------------------
	.section	.nv.constant3,"a",@progbits
	.align	4
.nv.constant3:
	.type		VAL_A,@object
	.size		VAL_A,(VAL_B - VAL_A)
VAL_A:
        /*0000*/ 	.byte	0x01, 0x00, 0x00, 0x00
	.type		VAL_B,@object
	.size		VAL_B,(.L_1 - VAL_B)
VAL_B:
        /*0004*/ 	.byte	0x03, 0x00, 0x00, 0x00
.L_1:


//--------------------- .text._Z29executeConstantMathOperationsPiS_S_S_S_i --------------------------
	.section	.text._Z29executeConstantMathOperationsPiS_S_S_S_i,"ax",@progbits
	.align	128
        .global         _Z29executeConstantMathOperationsPiS_S_S_S_i
        .type           _Z29executeConstantMathOperationsPiS_S_S_S_i,@function
        .size           _Z29executeConstantMathOperationsPiS_S_S_S_i,(.L_x_9 - _Z29executeConstantMathOperationsPiS_S_S_S_i)
        .other          _Z29executeConstantMathOperationsPiS_S_S_S_i,@"STO_CUDA_ENTRY STV_DEFAULT"
_Z29executeConstantMathOperationsPiS_S_S_S_i:
.text._Z29executeConstantMathOperationsPiS_S_S_S_i:
[----:B------:R-:W-:Y:S01]  /*0000*/  LDC R1, c[0x0][0x37c] ;  /* 0x0000df00ff017b82 */ /* 0x000fe20000000800 */
[----:B------:R-:W0:Y:S07]  /*0010*/  S2R R0, SR_TID.X ;  /* 0x0000000000007919 */ /* 0x000e2e0000002100 */
[----:B------:R-:W0:Y:S01]  /*0020*/  S2UR UR6, SR_CTAID.X ;  /* 0x00000000000679c3 */ /* 0x000e220000002500 */
[----:B------:R-:W1:Y:S01]  /*0030*/  LDCU.64 UR4, c[0x0][0x358] ;  /* 0x00006b00ff0477ac */ /* 0x000e620008000a00 */
[----:B------:R-:W-:Y:S01]  /*0040*/  HFMA2 R15, -RZ, RZ, 0, 2.384185791015625e-07 ;  /* 0x00000004ff0f7431 */ /* 0x000fe200000001ff */
[----:B------:R-:W-:Y:S01]  /*0050*/  MOV R17, 0xfffffffe ;  /* 0xfffffffe00117802 */ /* 0x000fe20000000f00 */
[----:B------:R-:W-:-:S04]  /*0060*/  HFMA2 R19, -RZ, RZ, 0, 1.78813934326171875e-07 ;  /* 0x00000003ff137431 */ /* 0x000fc800000001ff */
[----:B------:R-:W0:Y:S08]  /*0070*/  LDC R13, c[0x0][0x360] ;  /* 0x0000d800ff0d7b82 */ /* 0x000e300000000800 */
[----:B------:R-:W2:Y:S08]  /*0080*/  LDC.64 R4, c[0x0][0x380] ;  /* 0x0000e000ff047b82 */ /* 0x000eb00000000a00 */
[----:B------:R-:W3:Y:S08]  /*0090*/  LDC.64 R6, c[0x0][0x388] ;  /* 0x0000e200ff067b82 */ /* 0x000ef00000000a00 */
[----:B------:R-:W4:Y:S01]  /*00a0*/  LDC.64 R8, c[0x0][0x390] ;  /* 0x0000e400ff087b82 */ /* 0x000f220000000a00 */
[----:B0-----:R-:W-:-:S07]  /*00b0*/  IMAD R13, R13, UR6, R0 ;  /* 0x000000060d0d7c24 */ /* 0x001fce000f8e0200 */
[----:B------:R-:W0:Y:S01]  /*00c0*/  LDC.64 R10, c[0x0][0x398] ;  /* 0x0000e600ff0a7b82 */ /* 0x000e220000000a00 */
[----:B--2---:R-:W-:-:S05]  /*00d0*/  IMAD.WIDE R4, R13, 0x4, R4 ;  /* 0x000000040d047825 */ /* 0x004fca00078e0204 */
[----:B-1----:R-:W-:Y:S02]  /*00e0*/  STG.E desc[UR4][R4.64], R15 ;  /* 0x0000000f04007986 */ /* 0x002fe4000c101904 */
[----:B------:R-:W1:Y:S01]  /*00f0*/  LDC.64 R2, c[0x0][0x3a0] ;  /* 0x0000e800ff027b82 */ /* 0x000e620000000a00 */
[----:B---3--:R-:W-:-:S05]  /*0100*/  IMAD.WIDE R6, R13, 0x4, R6 ;  /* 0x000000040d067825 */ /* 0x008fca00078e0206 */
[----:B------:R-:W-:Y:S01]  /*0110*/  STG.E desc[UR4][R6.64], R17 ;  /* 0x0000001106007986 */ /* 0x000fe2000c101904 */
[----:B----4-:R-:W-:-:S05]  /*0120*/  IMAD.WIDE R8, R13, 0x4, R8 ;  /* 0x000000040d087825 */ /* 0x010fca00078e0208 */
[----:B------:R-:W-:Y:S01]  /*0130*/  STG.E desc[UR4][R8.64], R19 ;  /* 0x0000001308007986 */ /* 0x000fe2000c101904 */
[----:B0-----:R-:W-:-:S05]  /*0140*/  IMAD.WIDE R10, R13, 0x4, R10 ;  /* 0x000000040d0a7825 */ /* 0x001fca00078e020a */
[----:B------:R-:W-:Y:S01]  /*0150*/  STG.E desc[UR4][R10.64], RZ ;  /* 0x000000ff0a007986 */ /* 0x000fe2000c101904 */
[----:B-1----:R-:W-:-:S05]  /*0160*/  IMAD.WIDE R2, R13, 0x4, R2 ;  /* 0x000000040d027825 */ /* 0x002fca00078e0202 */
[----:B------:R-:W-:Y:S01]  /*0170*/  STG.E desc[UR4][R2.64], RZ ;  /* 0x000000ff02007986 */ /* 0x000fe2000c101904 */
[----:B------:R-:W-:Y:S05]  /*0180*/  EXIT ;  /* 0x000000000000794d */ /* 0x000fea0003800000 */
.L_x_0:
[----:B------:R-:W-:-:S00]  /*0190*/  BRA `(.L_x_0) ;  /* 0xfffffffc00fc7947 */ /* 0x000fc0000383ffff */
[----:B------:R-:W-:-:S00]  /*01a0*/  NOP ;  /* 0x0000000000007918 */ /* 0x000fc00000000000 */
        /* <DEDUP_REMOVED lines=13> */
.L_x_9:


//--------------------- .text._Z29executeRegisterMathOperationsPiS_S_S_S_S_S_i --------------------------
	.section	.text._Z29executeRegisterMathOperationsPiS_S_S_S_S_S_i,"ax",@progbits
	.align	128
        .global         _Z29executeRegisterMathOperationsPiS_S_S_S_S_S_i
        .type           _Z29executeRegisterMathOperationsPiS_S_S_S_S_S_i,@function
        .size           _Z29executeRegisterMathOperationsPiS_S_S_S_S_S_i,(.L_x_10 - _Z29executeRegisterMathOperationsPiS_S_S_S_S_S_i)
        .other          _Z29executeRegisterMathOperationsPiS_S_S_S_S_S_i,@"STO_CUDA_ENTRY STV_DEFAULT"
_Z29executeRegisterMathOperationsPiS_S_S_S_S_S_i:
.text._Z29executeRegisterMathOperationsPiS_S_S_S_S_S_i:
[----:B------:R-:W-:Y:S01]  /*0000*/  LDC R1, c[0x0][0x37c] ;  /* 0x0000df00ff017b82 */ /* 0x000fe20000000800 */
[----:B------:R-:W0:Y:S07]  /*0010*/  S2R R7, SR_TID.X ;  /* 0x0000000000077919 */ /* 0x000e2e0000002100 */
[----:B------:R-:W0:Y:S01]  /*0020*/  S2UR UR6, SR_CTAID.X ;  /* 0x00000000000679c3 */ /* 0x000e220000002500 */
[----:B------:R-:W1:Y:S07]  /*0030*/  LDCU.64 UR4, c[0x0][0x358] ;  /* 0x00006b00ff0477ac */ /* 0x000e6e0008000a00 */
[----:B------:R-:W0:Y:S08]  /*0040*/  LDC R0, c[0x0][0x360] ;  /* 0x0000d800ff007b82 */ /* 0x000e300000000800 */
[----:B------:R-:W2:Y:S08]  /*0050*/  LDC.64 R2, c[0x0][0x380] ;  /* 0x0000e000ff027b82 */ /* 0x000eb00000000a00 */
[----:B------:R-:W3:Y:S01]  /*0060*/  LDC.64 R4, c[0x0][0x388] ;  /* 0x0000e200ff047b82 */ /* 0x000ee20000000a00 */
[----:B0-----:R-:W-:-:S07]  /*0070*/  IMAD R0, R0, UR6, R7 ;  /* 0x0000000600007c24 */ /* 0x001fce000f8e0207 */
[----:B------:R-:W0:Y:S01]  /*0080*/  LDC.64 R6, c[0x0][0x390] ;  /* 0x0000e400ff067b82 */ /* 0x000e220000000a00 */
[----:B--2---:R-:W-:-:S05]  /*0090*/  IMAD.WIDE.U32 R2, R0, 0x4, R2 ;  /* 0x0000000400027825 */ /* 0x004fca00078e0002 */
[----:B-1----:R-:W2:Y:S01]  /*00a0*/  LDG.E R8, desc[UR4][R2.64] ;  /* 0x0000000402087981 */ /* 0x002ea2000c1e1900 */
[----:B---3--:R-:W-:-:S05]  /*00b0*/  IMAD.WIDE.U32 R4, R0, 0x4, R4 ;  /* 0x0000000400047825 */ /* 0x008fca00078e0004 */
[----:B------:R-:W2:Y:S01]  /*00c0*/  LDG.E R9, desc[UR4][R4.64] ;  /* 0x0000000404097981 */ /* 0x000ea2000c1e1900 */
[----:B0-----:R-:W-:-:S04]  /*00d0*/  IMAD.WIDE.U32 R6, R0, 0x4, R6 ;  /* 0x0000000400067825 */ /* 0x001fc800078e0006 */
[----:B--2---:R-:W-:Y:S02]  /*00e0*/  IMAD.IADD R13, R8, 0x1, R9 ;  /* 0x00000001080d7824 */ /* 0x004fe400078e0209 */
[----:B------:R-:W0:Y:S03]  /*00f0*/  LDC.64 R8, c[0x0][0x398] ;  /* 0x0000e600ff087b82 */ /* 0x000e260000000a00 */
[----:B------:R1:W-:Y:S04]  /*0100*/  STG.E desc[UR4][R6.64], R13 ;  /* 0x0000000d06007986 */ /* 0x0003e8000c101904 */
[----:B------:R-:W2:Y:S04]  /*0110*/  LDG.E R10, desc[UR4][R2.64] ;  /* 0x00000004020a7981 */ /* 0x000ea8000c1e1900 */
[----:B------:R-:W2:Y:S01]  /*0120*/  LDG.E R11, desc[UR4][R4.64] ;  /* 0x00000004040b7981 */ /* 0x000ea2000c1e1900 */
[----:B0-----:R-:W-:-:S04]  /*0130*/  IMAD.WIDE.U32 R8, R0, 0x4, R8 ;  /* 0x0000000400087825 */ /* 0x001fc800078e0008 */
[----:B--2---:R-:W-:Y:S02]  /*0140*/  IMAD.IADD R15, R10, 0x1, -R11 ;  /* 0x000000010a0f7824 */ /* 0x004fe400078e0a0b */
[----:B------:R-:W0:Y:S03]  /*0150*/  LDC.64 R10, c[0x0][0x3a0] ;  /* 0x0000e800ff0a7b82 */ /* 0x000e260000000a00 */
[----:B------:R2:W-:Y:S04]  /*0160*/  STG.E desc[UR4][R8.64], R15 ;  /* 0x0000000f08007986 */ /* 0x0005e8000c101904 */
[----:B------:R-:W3:Y:S04]  /*0170*/  LDG.E R12, desc[UR4][R2.64] ;  /* 0x00000004020c7981 */ /* 0x000ee8000c1e1900 */
[----:B------:R-:W3:Y:S01]  /*0180*/  LDG.E R17, desc[UR4][R4.64] ;  /* 0x0000000404117981 */ /* 0x000ee2000c1e1900 */
[----:B0-----:R-:W-:-:S04]  /*0190*/  IMAD.WIDE.U32 R10, R0, 0x4, R10 ;  /* 0x00000004000a7825 */ /* 0x001fc800078e000a */
[----:B---3--:R-:W-:-:S05]  /*01a0*/  IMAD R17, R12, R17, RZ ;  /* 0x000000110c117224 */ /* 0x008fca00078e02ff */
[----:B------:R0:W-:Y:S04]  /*01b0*/  STG.E desc[UR4][R10.64], R17 ;  /* 0x000000110a007986 */ /* 0x0001e8000c101904 */
[----:B-1----:R-:W3:Y:S04]  /*01c0*/  LDG.E R6, desc[UR4][R4.64] ;  /* 0x0000000404067981 */ /* 0x002ee8000c1e1900 */
[----:B------:R-:W0:Y:S01]  /*01d0*/  LDG.E R7, desc[UR4][R2.64] ;  /* 0x0000000402077981 */ /* 0x000e22000c1e1900 */
[----:B---3--:R-:W-:-:S04]  /*01e0*/  IABS R14, R6 ;  /* 0x00000006000e7213 */ /* 0x008fc80000000000 */
[----:B------:R-:W1:Y:S08]  /*01f0*/  I2F.RP R12, R14 ;  /* 0x0000000e000c7306 */ /* 0x000e700000209400 */
[----:B-1----:R-:W2:Y:S02]  /*0200*/  MUFU.RCP R12, R12 ;  /* 0x0000000c000c7308 */ /* 0x002ea40000001000 */
[----:B--2---:R-:W-:-:S06]  /*0210*/  IADD3 R8, PT, PT, R12, 0xffffffe, RZ ;  /* 0x0ffffffe0c087810 */ /* 0x004fcc0007ffe0ff */
[----:B------:R1:W2:Y:S01]  /*0220*/  F2I.FTZ.U32.TRUNC.NTZ R9, R8 ;  /* 0x0000000800097305 */ /* 0x0002a2000021f000 */
[----:B0-----:R-:W-:Y:S02]  /*0230*/  IABS R10, R7 ;  /* 0x00000007000a7213 */ /* 0x001fe40000000000 */
[----:B------:R-:W-:Y:S01]  /*0240*/  IABS R15, R6 ;  /* 0x00000006000f7213 */ /* 0x000fe20000000000 */
[----:B-1----:R-:W-:Y:S02]  /*0250*/  IMAD.MOV.U32 R8, RZ, RZ, RZ ;  /* 0x000000ffff087224 */ /* 0x002fe400078e00ff */
[----:B--2---:R-:W-:-:S04]  /*0260*/  IMAD.MOV R13, RZ, RZ, -R9 ;  /* 0x000000ffff0d7224 */ /* 0x004fc800078e0a09 */
[----:B------:R-:W-:-:S04]  /*0270*/  IMAD R11, R13, R14, RZ ;  /* 0x0000000e0d0b7224 */ /* 0x000fc800078e02ff */
[----:B------:R-:W-:Y:S01]  /*0280*/  IMAD.HI.U32 R9, R9, R11, R8 ;  /* 0x0000000b09097227 */ /* 0x000fe200078e0008 */
[----:B------:R-:W-:Y:S02]  /*0290*/  MOV R11, R10 ;  /* 0x0000000a000b7202 */ /* 0x000fe40000000f00 */
[----:B------:R-:W-:-:S03]  /*02a0*/  IADD3 R12, PT, PT, RZ, -R15, RZ ;  /* 0x8000000fff0c7210 */ /* 0x000fc60007ffe0ff */
[----:B------:R-:W-:Y:S02]  /*02b0*/  IMAD.HI.U32 R10, R9, R11, RZ ;  /* 0x0000000b090a7227 */ /* 0x000fe400078e00ff */
[----:B------:R-:W0:Y:S02]  /*02c0*/  LDC.64 R8, c[0x0][0x3a8] ;  /* 0x0000ea00ff087b82 */ /* 0x000e240000000a00 */
[----:B------:R-:W-:-:S05]  /*02d0*/  IMAD R11, R10, R12, R11 ;  /* 0x0000000c0a0b7224 */ /* 0x000fca00078e020b */
[----:B------:R-:W-:Y:S02]  /*02e0*/  ISETP.GT.U32.AND P2, PT, R14, R11, PT ;  /* 0x0000000b0e00720c */ /* 0x000fe40003f44070 */
[----:B------:R-:W-:-:S11]  /*02f0*/  LOP3.LUT R7, R7, R6, RZ, 0x3c, !PT ;  /* 0x0000000607077212 */ /* 0x000fd600078e3cff */
[----:B------:R-:W-:-:S05]  /*0300*/  @!P2 IMAD.IADD R11, R11, 0x1, -R14 ;  /* 0x000000010b0ba824 */ /* 0x000fca00078e0a0e */
[----:B------:R-:W-:Y:S02]  /*0310*/  ISETP.GE.U32.AND P0, PT, R11, R14, PT ;  /* 0x0000000e0b00720c */ /* 0x000fe40003f06070 */
[----:B------:R-:W-:Y:S02]  /*0320*/  ISETP.GE.AND P1, PT, R7, RZ, PT ;  /* 0x000000ff0700720c */ /* 0x000fe40003f26270 */
[----:B------:R-:W-:Y:S02]  /*0330*/  @!P2 IADD3 R10, PT, PT, R10, 0x1, RZ ;  /* 0x000000010a0aa810 */ /* 0x000fe40007ffe0ff */
[----:B------:R-:W-:Y:S01]  /*0340*/  ISETP.NE.AND P2, PT, R6, RZ, PT ;  /* 0x000000ff0600720c */ /* 0x000fe20003f45270 */
[----:B0-----:R-:W-:-:S06]  /*0350*/  IMAD.WIDE.U32 R8, R0, 0x4, R8 ;  /* 0x0000000400087825 */ /* 0x001fcc00078e0008 */
[----:B------:R-:W-:-:S05]  /*0360*/  @P0 VIADD R10, R10, 0x1 ;  /* 0x000000010a0a0836 */ /* 0x000fca0000000000 */
[----:B------:R-:W-:Y:S02]  /*0370*/  @!P1 IADD3 R10, PT, PT, -R10, RZ, RZ ;  /* 0x000000ff0a0a9210 */ /* 0x000fe40007ffe1ff */
[----:B------:R-:W-:-:S05]  /*0380*/  @!P2 LOP3.LUT R10, RZ, R6, RZ, 0x33, !PT ;  /* 0x00000006ff0aa212 */ /* 0x000fca00078e33ff */
[----:B------:R-:W-:Y:S04]  /*0390*/  STG.E desc[UR4][R8.64], R10 ;  /* 0x0000000a08007986 */ /* 0x000fe8000c101904 */
[----:B------:R-:W2:Y:S04]  /*03a0*/  LDG.E R4, desc[UR4][R4.64] ;  /* 0x0000000404047981 */ /* 0x000ea8000c1e1900 */
[----:B------:R-:W3:Y:S01]  /*03b0*/  LDG.E R11, desc[UR4][R2.64] ;  /* 0x00000004020b7981 */ /* 0x000ee2000c1e1900 */
[----:B--2---:R-:W-:-:S04]  /*03c0*/  IABS R14, R4 ;  /* 0x00000004000e7213 */ /* 0x004fc80000000000 */
[----:B------:R-:W0:Y:S08]  /*03d0*/  I2F.RP R12, R14 ;  /* 0x0000000e000c7306 */ /* 0x000e300000209400 */
[----:B0-----:R-:W0:Y:S02]  /*03e0*/  MUFU.RCP R12, R12 ;  /* 0x0000000c000c7308 */ /* 0x001e240000001000 */
[----:B0-----:R-:W-:-:S06]  /*03f0*/  VIADD R6, R12, 0xffffffe ;  /* 0x0ffffffe0c067836 */ /* 0x001fcc0000000000 */
[----:B------:R0:W1:Y:S01]  /*0400*/  F2I.FTZ.U32.TRUNC.NTZ R7, R6 ;  /* 0x0000000600077305 */ /* 0x000062000021f000 */
[----:B---3--:R-:W-:Y:S02]  /*0410*/  IABS R2, R11 ;  /* 0x0000000b00027213 */ /* 0x008fe40000000000 */
[----:B------:R-:W-:Y:S01]  /*0420*/  IABS R3, R4 ;  /* 0x0000000400037213 */ /* 0x000fe20000000000 */
[----:B0-----:R-:W-:Y:S01]  /*0430*/  IMAD.MOV.U32 R6, RZ, RZ, RZ ;  /* 0x000000ffff067224 */ /* 0x001fe200078e00ff */
[----:B-1----:R-:W-:-:S05]  /*0440*/  IADD3 R13, PT, PT, RZ, -R7, RZ ;  /* 0x80000007ff0d7210 */ /* 0x002fca0007ffe0ff */
[----:B------:R-:W-:-:S04]  /*0450*/  IMAD R5, R13, R14, RZ ;  /* 0x0000000e0d057224 */ /* 0x000fc800078e02ff */
[----:B------:R-:W-:Y:S01]  /*0460*/  IMAD.HI.U32 R7, R7, R5, R6 ;  /* 0x0000000507077227 */ /* 0x000fe200078e0006 */
[----:B------:R-:W-:-:S05]  /*0470*/  IADD3 R3, PT, PT, RZ, -R3, RZ ;  /* 0x80000003ff037210 */ /* 0x000fca0007ffe0ff */
[----:B------:R-:W-:-:S04]  /*0480*/  IMAD.HI.U32 R7, R7, R2, RZ ;  /* 0x0000000207077227 */ /* 0x000fc800078e00ff */
[----:B------:R-:W-:Y:S02]  /*0490*/  IMAD R7, R7, R3, R2 ;  /* 0x0000000307077224 */ /* 0x000fe400078e0202 */
[----:B------:R-:W0:Y:S03]  /*04a0*/  LDC.64 R2, c[0x0][0x3b0] ;  /* 0x0000ec00ff027b82 */ /* 0x000e260000000a00 */
[----:B------:R-:W-:Y:S02]  /*04b0*/  ISETP.GT.U32.AND P0, PT, R14, R7, PT ;  /* 0x000000070e00720c */ /* 0x000fe40003f04070 */
[----:B------:R-:W-:-:S11]  /*04c0*/  ISETP.GE.AND P2, PT, R11, RZ, PT ;  /* 0x000000ff0b00720c */ /* 0x000fd60003f46270 */
[----:B------:R-:W-:-:S05]  /*04d0*/  @!P0 IMAD.IADD R7, R7, 0x1, -R14 ;  /* 0x0000000107078824 */ /* 0x000fca00078e0a0e */
[----:B------:R-:W-:Y:S02]  /*04e0*/  ISETP.GT.U32.AND P1, PT, R14, R7, PT ;  /* 0x000000070e00720c */ /* 0x000fe40003f24070 */
[----:B------:R-:W-:Y:S01]  /*04f0*/  ISETP.NE.AND P0, PT, R4, RZ, PT ;  /* 0x000000ff0400720c */ /* 0x000fe20003f05270 */
[----:B0-----:R-:W-:-:S10]  /*0500*/  IMAD.WIDE.U32 R2, R0, 0x4, R2 ;  /* 0x0000000400027825 */ /* 0x001fd400078e0002 */
[----:B------:R-:W-:-:S04]  /*0510*/  @!P1 IADD3 R7, PT, PT, R7, -R14, RZ ;  /* 0x8000000e07079210 */ /* 0x000fc80007ffe0ff */
[----:B------:R-:W-:Y:S02]  /*0520*/  @!P2 IADD3 R7, PT, PT, -R7, RZ, RZ ;  /* 0x000000ff0707a210 */ /* 0x000fe40007ffe1ff */
[----:B------:R-:W-:-:S05]  /*0530*/  @!P0 LOP3.LUT R7, RZ, R4, RZ, 0x33, !PT ;  /* 0x00000004ff078212 */ /* 0x000fca00078e33ff */
[----:B------:R-:W-:Y:S01]  /*0540*/  STG.E desc[UR4][R2.64], R7 ;  /* 0x0000000702007986 */ /* 0x000fe2000c101904 */
[----:B------:R-:W-:Y:S05]  /*0550*/  EXIT ;  /* 0x000000000000794d */ /* 0x000fea0003800000 */
.L_x_1:
        /* <DEDUP_REMOVED lines=10> */
.L_x_10:


//--------------------- .text._Z27executeGlobalMathOperationsPiS_S_S_S_S_S_i --------------------------
	.section	.text._Z27executeGlobalMathOperationsPiS_S_S_S_S_S_i,"ax",@progbits
	.align	128
        .global         _Z27executeGlobalMathOperationsPiS_S_S_S_S_S_i
        .type           _Z27executeGlobalMathOperationsPiS_S_S_S_S_S_i,@function
        .size           _Z27executeGlobalMathOperationsPiS_S_S_S_S_S_i,(.L_x_11 - _Z27executeGlobalMathOperationsPiS_S_S_S_S_S_i)
        .other          _Z27executeGlobalMathOperationsPiS_S_S_S_S_S_i,@"STO_CUDA_ENTRY STV_DEFAULT"
_Z27executeGlobalMathOperationsPiS_S_S_S_S_S_i:
.text._Z27executeGlobalMathOperationsPiS_S_S_S_S_S_i:
        /* <DEDUP_REMOVED lines=86> */
.L_x_2:
        /* <DEDUP_REMOVED lines=10> */
.L_x_11:


//--------------------- .text._Z27executeSharedMathOperationsPiS_S_S_S_S_S_i --------------------------
	.section	.text._Z27executeSharedMathOperationsPiS_S_S_S_S_S_i,"ax",@progbits
	.align	128
        .global         _Z27executeSharedMathOperationsPiS_S_S_S_S_S_i
        .type           _Z27executeSharedMathOperationsPiS_S_S_S_S_S_i,@function
        .size           _Z27executeSharedMathOperationsPiS_S_S_S_S_S_i,(.L_x_12 - _Z27executeSharedMathOperationsPiS_S_S_S_S_S_i)
        .other          _Z27executeSharedMathOperationsPiS_S_S_S_S_S_i,@"STO_CUDA_ENTRY STV_DEFAULT"
_Z27executeSharedMathOperationsPiS_S_S_S_S_S_i:
.text._Z27executeSharedMathOperationsPiS_S_S_S_S_S_i:
        /* <DEDUP_REMOVED lines=8> */
[----:B------:R-:W0:Y:S01]  /*0080*/  S2UR UR5, SR_CgaCtaId ;  /* 0x00000000000579c3 */ /* 0x000e220000008800 */
[----:B--2---:R-:W-:-:S07]  /*0090*/  IMAD.WIDE R4, R7, 0x4, R4 ;  /* 0x0000000407047825 */ /* 0x004fce00078e0204 */
[----:B------:R-:W2:Y:S01]  /*00a0*/  LDC R3, c[0x0][0x3b8] ;  /* 0x0000ee00ff037b82 */ /* 0x000ea20000000800 */
[----:B-1----:R-:W4:Y:S01]  /*00b0*/  LDG.E R5, desc[UR6][R4.64] ;  /* 0x0000000604057981 */ /* 0x002f22000c1e1900 */
[----:B---3--:R-:W-:-:S06]  /*00c0*/  IMAD.WIDE R8, R7, 0x4, R8 ;  /* 0x0000000407087825 */ /* 0x008fcc00078e0208 */
[----:B------:R-:W1:Y:S01]  /*00d0*/  LDC.64 R20, c[0x0][0x390] ;  /* 0x0000e400ff147b82 */ /* 0x000e620000000a00 */
[----:B------:R-:W3:Y:S01]  /*00e0*/  LDG.E R9, desc[UR6][R8.64] ;  /* 0x0000000608097981 */ /* 0x000ee2000c1e1900 */
[----:B------:R-:W-:Y:S02]  /*00f0*/  UMOV UR4, 0x400 ;  /* 0x0000040000047882 */ /* 0x000fe40000000000 */
[----:B0-----:R-:W-:-:S06]  /*0100*/  ULEA UR4, UR5, UR4, 0x18 ;  /* 0x0000000405047291 */ /* 0x001fcc000f8ec0ff */
[----:B------:R-:W-:-:S05]  /*0110*/  LEA R2, R7, UR4, 0x2 ;  /* 0x0000000407027c11 */ /* 0x000fca000f8e10ff */
[C---:B--2---:R-:W-:Y:S01]  /*0120*/  IMAD R6, R3.reuse, 0x4, R2 ;  /* 0x0000000403067824 */ /* 0x044fe200078e0202 */
[----:B------:R-:W-:Y:S01]  /*0130*/  LEA R0, R3, R2, 0x3 ;  /* 0x0000000203007211 */ /* 0x000fe200078e18ff */
[----:B----4-:R-:W-:Y:S04]  /*0140*/  STS [R2], R5 ;  /* 0x0000000502007388 */ /* 0x010fe80000000800 */
[----:B---3--:R-:W-:Y:S04]  /*0150*/  STS [R6], R9 ;  /* 0x0000000906007388 */ /* 0x008fe80000000800 */
[----:B------:R-:W0:Y:S02]  /*0160*/  LDS R10, [R2] ;  /* 0x00000000020a7984 */ /* 0x000e240000000800 */
[----:B0-----:R-:W-:-:S05]  /*0170*/  IMAD.IADD R19, R9, 0x1, R10 ;  /* 0x0000000109137824 */ /* 0x001fca00078e020a */
[----:B------:R-:W-:Y:S04]  /*0180*/  STS [R0], R19 ;  /* 0x0000001300007388 */ /* 0x000fe80000000800 */
[----:B------:R-:W-:Y:S04]  /*0190*/  LDS R15, [R2] ;  /* 0x00000000020f7984 */ /* 0x000fe80000000800 */
[----:B------:R-:W0:Y:S02]  /*01a0*/  LDS R4, [R6] ;  /* 0x0000000006047984 */ /* 0x000e240000000800 */
[----:B0-----:R-:W-:-:S05]  /*01b0*/  IADD3 R15, PT, PT, R15, -R4, RZ ;  /* 0x800000040f0f7210 */ /* 0x001fca0007ffe0ff */
[----:B------:R-:W-:Y:S04]  /*01c0*/  STS [R0], R15 ;  /* 0x0000000f00007388 */ /* 0x000fe80000000800 */
[----:B------:R-:W-:Y:S04]  /*01d0*/  LDS R13, [R2] ;  /* 0x00000000020d7984 */ /* 0x000fe80000000800 */
[----:B------:R-:W0:Y:S02]  /*01e0*/  LDS R4, [R6] ;  /* 0x0000000006047984 */ /* 0x000e240000000800 */
[----:B0-----:R-:W-:-:S05]  /*01f0*/  IMAD R13, R13, R4, RZ ;  /* 0x000000040d0d7224 */ /* 0x001fca00078e02ff */
[----:B------:R-:W-:Y:S04]  /*0200*/  STS [R0], R13 ;  /* 0x0000000d00007388 */ /* 0x000fe80000000800 */
[----:B------:R-:W0:Y:S04]  /*0210*/  LDS R8, [R6] ;  /* 0x0000000006087984 */ /* 0x000e280000000800 */
[----:B------:R-:W2:Y:S01]  /*0220*/  LDS R3, [R2] ;  /* 0x0000000002037984 */ /* 0x000ea20000000800 */
[----:B0-----:R-:W-:-:S04]  /*0230*/  IABS R11, R8 ;  /* 0x00000008000b7213 */ /* 0x001fc80000000000 */
[----:B------:R-:W0:Y:S08]  /*0240*/  I2F.RP R9, R11 ;  /* 0x0000000b00097306 */ /* 0x000e300000209400 */
[----:B0-----:R-:W0:Y:S02]  /*0250*/  MUFU.RCP R9, R9 ;  /* 0x0000000900097308 */ /* 0x001e240000001000 */
[----:B0-----:R-:W-:-:S06]  /*0260*/  VIADD R4, R9, 0xffffffe ;  /* 0x0ffffffe09047836 */ /* 0x001fcc0000000000 */
[----:B------:R0:W3:Y:S02]  /*0270*/  F2I.FTZ.U32.TRUNC.NTZ R5, R4 ;  /* 0x0000000400057305 */ /* 0x0000e4000021f000 */
[----:B0-----:R-:W-:Y:S01]  /*0280*/  HFMA2 R4, -RZ, RZ, 0, 0 ;  /* 0x00000000ff047431 */ /* 0x001fe200000001ff */
[----:B---3--:R-:W-:-:S05]  /*0290*/  IADD3 R10, PT, PT, RZ, -R5, RZ ;  /* 0x80000005ff0a7210 */ /* 0x008fca0007ffe0ff */
[----:B------:R-:W-:Y:S01]  /*02a0*/  IMAD R17, R10, R11, RZ ;  /* 0x0000000b0a117224 */ /* 0x000fe200078e02ff */
[----:B------:R-:W-:Y:S02]  /*02b0*/  IABS R12, R8 ;  /* 0x00000008000c7213 */ /* 0x000fe40000000000 */
[----:B--2---:R-:W-:Y:S01]  /*02c0*/  IABS R10, R3 ;  /* 0x00000003000a7213 */ /* 0x004fe20000000000 */
[----:B------:R-:W-:-:S04]  /*02d0*/  IMAD.HI.U32 R5, R5, R17, R4 ;  /* 0x0000001105057227 */ /* 0x000fc800078e0004 */
[----:B------:R-:W-:Y:S02]  /*02e0*/  IMAD.MOV R9, RZ, RZ, -R12 ;  /* 0x000000ffff097224 */ /* 0x000fe400078e0a0c */
[----:B------:R-:W-:-:S04]  /*02f0*/  IMAD.HI.U32 R17, R5, R10, RZ ;  /* 0x0000000a05117227 */ /* 0x000fc800078e00ff */
[----:B------:R-:W-:-:S05]  /*0300*/  IMAD R4, R17, R9, R10 ;  /* 0x0000000911047224 */ /* 0x000fca00078e020a */
[----:B------:R-:W-:Y:S02]  /*0310*/  ISETP.GT.U32.AND P2, PT, R11, R4, PT ;  /* 0x000000040b00720c */ /* 0x000fe40003f44070 */
[----:B------:R-:W-:-:S11]  /*0320*/  LOP3.LUT R3, R3, R8, RZ, 0x3c, !PT ;  /* 0x0000000803037212 */ /* 0x000fd600078e3cff */
[----:B------:R-:W-:-:S05]  /*0330*/  @!P2 IMAD.IADD R4, R4, 0x1, -R11 ;  /* 0x000000010404a824 */ /* 0x000fca00078e0a0b */
[----:B------:R-:W-:Y:S02]  /*0340*/  ISETP.GE.U32.AND P0, PT, R4, R11, PT ;  /* 0x0000000b0400720c */ /* 0x000fe40003f06070 */
[----:B------:R-:W-:Y:S02]  /*0350*/  ISETP.GE.AND P1, PT, R3, RZ, PT ;  /* 0x000000ff0300720c */ /* 0x000fe40003f26270 */
[----:B------:R-:W-:Y:S02]  /*0360*/  @!P2 IADD3 R17, PT, PT, R17, 0x1, RZ ;  /* 0x000000011111a810 */ /* 0x000fe40007ffe0ff */
[----:B------:R-:W-:-:S07]  /*0370*/  ISETP.NE.AND P2, PT, R8, RZ, PT ;  /* 0x000000ff0800720c */ /* 0x000fce0003f45270 */
[----:B------:R-:W-:-:S05]  /*0380*/  @P0 VIADD R17, R17, 0x1 ;  /* 0x0000000111110836 */ /* 0x000fca0000000000 */
[----:B------:R-:W-:Y:S02]  /*0390*/  @!P1 IADD3 R17, PT, PT, -R17, RZ, RZ ;  /* 0x000000ff11119210 */ /* 0x000fe40007ffe1ff */
[----:B------:R-:W-:-:S05]  /*03a0*/  @!P2 LOP3.LUT R17, RZ, R8, RZ, 0x33, !PT ;  /* 0x00000008ff11a212 */ /* 0x000fca00078e33ff */
[----:B------:R-:W-:Y:S04]  /*03b0*/  STS [R0], R17 ;  /* 0x0000001100007388 */ /* 0x000fe80000000800 */
[----:B------:R-:W0:Y:S04]  /*03c0*/  LDS R6, [R6] ;  /* 0x0000000006067984 */ /* 0x000e280000000800 */
[----:B------:R-:W2:Y:S01]  /*03d0*/  LDS R14, [R2] ;  /* 0x00000000020e7984 */ /* 0x000ea20000000800 */
[----:B0-----:R-:W-:-:S04]  /*03e0*/  IABS R12, R6 ;  /* 0x00000006000c7213 */ /* 0x001fc80000000000 */
[----:B------:R-:W0:Y:S08]  /*03f0*/  I2F.RP R3, R12 ;  /* 0x0000000c00037306 */ /* 0x000e300000209400 */
[----:B0-----:R-:W0:Y:S02]  /*0400*/  MUFU.RCP R3, R3 ;  /* 0x0000000300037308 */ /* 0x001e240000001000 */
[----:B0-----:R-:W-:Y:S01]  /*0410*/  VIADD R4, R3, 0xffffffe ;  /* 0x0ffffffe03047836 */ /* 0x001fe20000000000 */
[----:B--2---:R-:W-:Y:S01]  /*0420*/  IABS R8, R14 ;  /* 0x0000000e00087213 */ /* 0x004fe20000000000 */
[----:B------:R-:W0:Y:S04]  /*0430*/  LDC.64 R2, c[0x0][0x3a0] ;  /* 0x0000e800ff027b82 */ /* 0x000e280000000a00 */
[----:B------:R2:W3:Y:S01]  /*0440*/  F2I.FTZ.U32.TRUNC.NTZ R5, R4 ;  /* 0x0000000400057305 */ /* 0x0004e2000021f000 */
[----:B------:R-:W-:Y:S01]  /*0450*/  IABS R10, R6 ;  /* 0x00000006000a7213 */ /* 0x000fe20000000000 */
[----:B--2---:R-:W-:Y:S01]  /*0460*/  IMAD.MOV.U32 R4, RZ, RZ, RZ ;  /* 0x000000ffff047224 */ /* 0x004fe200078e00ff */
[----:B---3--:R-:W-:-:S05]  /*0470*/  IADD3 R9, PT, PT, RZ, -R5, RZ ;  /* 0x80000005ff097210 */ /* 0x008fca0007ffe0ff */
[----:B------:R-:W-:-:S04]  /*0480*/  IMAD R9, R9, R12, RZ ;  /* 0x0000000c09097224 */ /* 0x000fc800078e02ff */
[----:B------:R-:W-:Y:S01]  /*0490*/  IMAD.HI.U32 R5, R5, R9, R4 ;  /* 0x0000000905057227 */ /* 0x000fe200078e0004 */
[----:B------:R-:W-:Y:S02]  /*04a0*/  IADD3 R23, PT, PT, RZ, -R10, RZ ;  /* 0x8000000aff177210 */ /* 0x000fe40007ffe0ff */
[----:B------:R-:W2:Y:S03]  /*04b0*/  LDC.64 R10, c[0x0][0x398] ;  /* 0x0000e600ff0a7b82 */ /* 0x000ea60000000a00 */
[----:B------:R-:W-:-:S04]  /*04c0*/  IMAD.HI.U32 R5, R5, R8, RZ ;  /* 0x0000000805057227 */ /* 0x000fc800078e00ff */
[----:B------:R-:W-:Y:S02]  /*04d0*/  IMAD R23, R5, R23, R8 ;  /* 0x0000001705177224 */ /* 0x000fe400078e0208 */
[----:B------:R-:W3:Y:S03]  /*04e0*/  LDC.64 R4, c[0x0][0x3a8] ;  /* 0x0000ea00ff047b82 */ /* 0x000ee60000000a00 */
[----:B------:R-:W-:-:S05]  /*04f0*/  ISETP.GT.U32.AND P0, PT, R12, R23, PT ;  /* 0x000000170c00720c */ /* 0x000fca0003f04070 */
[----:B------:R-:W4:Y:S08]  /*0500*/  LDC.64 R8, c[0x0][0x3b0] ;  /* 0x0000ec00ff087b82 */ /* 0x000f300000000a00 */
[----:B------:R-:W-:-:S05]  /*0510*/  @!P0 IMAD.IADD R23, R23, 0x1, -R12 ;  /* 0x0000000117178824 */ /* 0x000fca00078e0a0c */
[----:B------:R-:W-:Y:S02]  /*0520*/  ISETP.GT.U32.AND P1, PT, R12, R23, PT ;  /* 0x000000170c00720c */ /* 0x000fe40003f24070 */
[----:B------:R-:W-:Y:S02]  /*0530*/  ISETP.GE.AND P2, PT, R14, RZ, PT ;  /* 0x000000ff0e00720c */ /* 0x000fe40003f46270 */
[----:B------:R-:W-:Y:S01]  /*0540*/  ISETP.NE.AND P0, PT, R6, RZ, PT ;  /* 0x000000ff0600720c */ /* 0x000fe20003f05270 */
[----:B-1----:R-:W-:-:S04]  /*0550*/  IMAD.WIDE R20, R7, 0x4, R20 ;  /* 0x0000000407147825 */ /* 0x002fc800078e0214 */
[----:B--2---:R-:W-:-:S04]  /*0560*/  IMAD.WIDE R10, R7, 0x4, R10 ;  /* 0x00000004070a7825 */ /* 0x004fc800078e020a */
[----:B------:R-:W-:Y:S01]  /*0570*/  @!P1 IADD3 R23, PT, PT, R23, -R12, RZ ;  /* 0x8000000c17179210 */ /* 0x000fe20007ffe0ff */
[C---:B0-----:R-:W-:Y:S01]  /*0580*/  IMAD.WIDE R2, R7.reuse, 0x4, R2 ;  /* 0x0000000407027825 */ /* 0x041fe200078e0202 */
[----:B------:R-:W-:Y:S03]  /*0590*/  STG.E desc[UR6][R20.64], R19 ;  /* 0x0000001314007986 */ /* 0x000fe6000c101906 */
[----:B------:R-:W-:Y:S01]  /*05a0*/  @!P2 IMAD.MOV R23, RZ, RZ, -R23 ;  /* 0x000000ffff17a224 */ /* 0x000fe200078e0a17 */
[----:B------:R-:W-:Y:S01]  /*05b0*/  @!P0 LOP3.LUT R23, RZ, R6, RZ, 0x33, !PT ;  /* 0x00000006ff178212 */ /* 0x000fe200078e33ff */
[C---:B---3--:R-:W-:Y:S01]  /*05c0*/  IMAD.WIDE R4, R7.reuse, 0x4, R4 ;  /* 0x0000000407047825 */ /* 0x048fe200078e0204 */
[----:B------:R-:W-:Y:S03]  /*05d0*/  STG.E desc[UR6][R10.64], R15 ;  /* 0x0000000f0a007986 */ /* 0x000fe6000c101906 */
[----:B----4-:R-:W-:Y:S01]  /*05e0*/  IMAD.WIDE R8, R7, 0x4, R8 ;  /* 0x0000000407087825 */ /* 0x010fe200078e0208 */
[----:B------:R-:W-:Y:S04]  /*05f0*/  STG.E desc[UR6][R2.64], R13 ;  /* 0x0000000d02007986 */ /* 0x000fe8000c101906 */
[----:B------:R-:W-:Y:S04]  /*0600*/  STG.E desc[UR6][R4.64], R17 ;  /* 0x0000001104007986 */ /* 0x000fe8000c101906 */
[----:B------:R-:W-:Y:S04]  /*0610*/  STS [R0], R23 ;  /* 0x0000001700007388 */ /* 0x000fe80000000800 */
[----:B------:R-:W-:Y:S01]  /*0620*/  STG.E desc[UR6][R8.64], R23 ;  /* 0x0000001708007986 */ /* 0x000fe2000c101906 */
[----:B------:R-:W-:Y:S05]  /*0630*/  EXIT ;  /* 0x000000000000794d */ /* 0x000fea0003800000 */
.L_x_3:
        /* <DEDUP_REMOVED lines=12> */
.L_x_12:


//--------------------- .text._Z7modGlobPiS_S_    --------------------------
	.section	.text._Z7modGlobPiS_S_,"ax",@progbits
	.align	128
        .global         _Z7modGlobPiS_S_
        .type           _Z7modGlobPiS_S_,@function
        .size           _Z7modGlobPiS_S_,(.L_x_13 - _Z7modGlobPiS_S_)
        .other          _Z7modGlobPiS_S_,@"STO_CUDA_ENTRY STV_DEFAULT"
_Z7modGlobPiS_S_:
.text._Z7modGlobPiS_S_:
[----:B------:R-:W-:Y:S01]  /*0000*/  LDC R1, c[0x0][0x37c] ;  /* 0x0000df00ff017b82 */ /* 0x000fe20000000800 */
[----:B------:R-:W0:Y:S07]  /*0010*/  S2R R5, SR_TID.X ;  /* 0x0000000000057919 */ /* 0x000e2e0000002100 */
[----:B------:R-:W0:Y:S01]  /*0020*/  S2UR UR6, SR_CTAID.X ;  /* 0x00000000000679c3 */ /* 0x000e220000002500 */
[----:B------:R-:W1:Y:S07]  /*0030*/  LDCU.64 UR4, c[0x0][0x358] ;  /* 0x00006b00ff0477ac */ /* 0x000e6e0008000a00 */
[----:B------:R-:W0:Y:S08]  /*0040*/  LDC R0, c[0x0][0x360] ;  /* 0x0000d800ff007b82 */ /* 0x000e300000000800 */
[----:B------:R-:W2:Y:S01]  /*0050*/  LDC.64 R2, c[0x0][0x388] ;  /* 0x0000e200ff027b82 */ /* 0x000ea20000000a00 */
[----:B0-----:R-:W-:-:S07]  /*0060*/  IMAD R0, R0, UR6, R5 ;  /* 0x0000000600007c24 */ /* 0x001fce000f8e0205 */
[----:B------:R-:W0:Y:S01]  /*0070*/  LDC.64 R4, c[0x0][0x380] ;  /* 0x0000e000ff047b82 */ /* 0x000e220000000a00 */
[----:B--2---:R-:W-:-:S06]  /*0080*/  IMAD.WIDE.U32 R2, R0, 0x4, R2 ;  /* 0x0000000400027825 */ /* 0x004fcc00078e0002 */
[----:B-1----:R-:W2:Y:S01]  /*0090*/  LDG.E R2, desc[UR4][R2.64] ;  /* 0x0000000402027981 */ /* 0x002ea2000c1e1900 */
[----:B0-----:R-:W-:-:S05]  /*00a0*/  IMAD.WIDE.U32 R4, R0, 0x4, R4 ;  /* 0x0000000400047825 */ /* 0x001fca00078e0004 */
[----:B------:R0:W3:Y:S01]  /*00b0*/  LDG.E R8, desc[UR4][R4.64] ;  /* 0x0000000404087981 */ /* 0x0000e2000c1e1900 */
[-C--:B--2---:R-:W-:Y:S02]  /*00c0*/  IABS R10, R2.reuse ;  /* 0x00000002000a7213 */ /* 0x084fe40000000000 */
[----:B0-----:R-:W-:Y:S02]  /*00d0*/  IABS R5, R2 ;  /* 0x0000000200057213 */ /* 0x001fe40000000000 */
[----:B------:R-:W0:Y:S01]  /*00e0*/  I2F.RP R9, R10 ;  /* 0x0000000a00097306 */ /* 0x000e220000209400 */
[----:B---3--:R-:W-:-:S07]  /*00f0*/  IABS R4, R8 ;  /* 0x0000000800047213 */ /* 0x008fce0000000000 */
[----:B0-----:R-:W0:Y:S01]  /*0100*/  MUFU.RCP R9, R9 ;  /* 0x0000000900097308 */ /* 0x001e220000001000 */
[----:B------:R-:W-:Y:S02]  /*0110*/  ISETP.GE.AND P2, PT, R8, RZ, PT ;  /* 0x000000ff0800720c */ /* 0x000fe40003f46270 */
[----:B0-----:R-:W-:-:S05]  /*0120*/  IADD3 R6, PT, PT, R9, 0xffffffe, RZ ;  /* 0x0ffffffe09067810 */ /* 0x001fca0007ffe0ff */
[----:B------:R0:W1:Y:S02]  /*0130*/  F2I.FTZ.U32.TRUNC.NTZ R7, R6 ;  /* 0x0000000600077305 */ /* 0x000064000021f000 */
        /* <DEDUP_REMOVED lines=8> */
[----:B------:R-:W-:-:S13]  /*01c0*/  ISETP.GT.U32.AND P0, PT, R10, R7, PT ;  /* 0x000000070a00720c */ /* 0x000fda0003f04070 */
[----:B------:R-:W-:Y:S01]  /*01d0*/  @!P0 IMAD.IADD R7, R7, 0x1, -R10 ;  /* 0x0000000107078824 */ /* 0x000fe200078e0a0a */
[----:B------:R-:W-:-:S04]  /*01e0*/  ISETP.NE.AND P0, PT, R2, RZ, PT ;  /* 0x000000ff0200720c */ /* 0x000fc80003f05270 */
[----:B------:R-:W-:Y:S01]  /*01f0*/  ISETP.GT.U32.AND P1, PT, R10, R7, PT ;  /* 0x000000070a00720c */ /* 0x000fe20003f24070 */
[----:B0-----:R-:W-:-:S12]  /*0200*/  IMAD.WIDE.U32 R4, R0, 0x4, R4 ;  /* 0x0000000400047825 */ /* 0x001fd800078e0004 */
[----:B------:R-:W-:-:S05]  /*0210*/  @!P1 IADD3 R7, PT, PT, R7, -R10, RZ ;  /* 0x8000000a07079210 */ /* 0x000fca0007ffe0ff */
[----:B------:R-:W-:Y:S01]  /*0220*/  @!P2 IMAD.MOV R7, RZ, RZ, -R7 ;  /* 0x000000ffff07a224 */ /* 0x000fe200078e0a07 */
[----:B------:R-:W-:-:S05]  /*0230*/  @!P0 LOP3.LUT R7, RZ, R2, RZ, 0x33, !PT ;  /* 0x00000002ff078212 */ /* 0x000fca00078e33ff */
[----:B------:R-:W-:Y:S01]  /*0240*/  STG.E desc[UR4][R4.64], R7 ;  /* 0x0000000704007986 */ /* 0x000fe2000c101904 */
[----:B------:R-:W-:Y:S05]  /*0250*/  EXIT ;  /* 0x000000000000794d */ /* 0x000fea0003800000 */
.L_x_4:
        /* <DEDUP_REMOVED lines=10> */
.L_x_13:


//--------------------- .text._Z7divGlobPiS_S_    --------------------------
	.section	.text._Z7divGlobPiS_S_,"ax",@progbits
	.align	128
        .global         _Z7divGlobPiS_S_
        .type           _Z7divGlobPiS_S_,@function
        .size           _Z7divGlobPiS_S_,(.L_x_14 - _Z7divGlobPiS_S_)
        .other          _Z7divGlobPiS_S_,@"STO_CUDA_ENTRY STV_DEFAULT"
_Z7divGlobPiS_S_:
.text._Z7divGlobPiS_S_:
        /* <DEDUP_REMOVED lines=17> */
[----:B------:R-:W-:-:S04]  /*0110*/  LOP3.LUT R9, R9, R2, RZ, 0x3c, !PT ;  /* 0x0000000209097212 */ /* 0x000fc800078e3cff */
[----:B------:R-:W-:Y:S01]  /*0120*/  ISETP.GE.AND P1, PT, R9, RZ, PT ;  /* 0x000000ff0900720c */ /* 0x000fe20003f26270 */
[----:B0-----:R-:W-:-:S04]  /*0130*/  VIADD R6, R8, 0xffffffe ;  /* 0x0ffffffe08067836 */ /* 0x001fc80000000000 */
[----:B------:R0:W1:Y:S02]  /*0140*/  F2I.FTZ.U32.TRUNC.NTZ R7, R6 ;  /* 0x0000000600077305 */ /* 0x000064000021f000 */
[----:B0-----:R-:W-:Y:S02]  /*0150*/  HFMA2 R6, -RZ, RZ, 0, 0 ;  /* 0x00000000ff067431 */ /* 0x001fe400000001ff */
[----:B-1----:R-:W-:-:S04]  /*0160*/  IMAD.MOV R3, RZ, RZ, -R7 ;  /* 0x000000ffff037224 */ /* 0x002fc800078e0a07 */
[----:B------:R-:W-:-:S04]  /*0170*/  IMAD R3, R3, R10, RZ ;  /* 0x0000000a03037224 */ /* 0x000fc800078e02ff */
[----:B------:R-:W-:-:S04]  /*0180*/  IMAD.HI.U32 R7, R7, R3, R6 ;  /* 0x0000000307077227 */ /* 0x000fc800078e0006 */
[----:B------:R-:W-:Y:S02]  /*0190*/  IMAD.MOV R3, RZ, RZ, -R5 ;  /* 0x000000ffff037224 */ /* 0x000fe400078e0a05 */
[----:B------:R-:W-:-:S04]  /*01a0*/  IMAD.HI.U32 R7, R7, R4, RZ ;  /* 0x0000000407077227 */ /* 0x000fc800078e00ff */
[----:B------:R-:W-:Y:S02]  /*01b0*/  IMAD R3, R7, R3, R4 ;  /* 0x0000000307037224 */ /* 0x000fe400078e0204 */
[----:B------:R-:W0:Y:S03]  /*01c0*/  LDC.64 R4, c[0x0][0x390] ;  /* 0x0000e400ff047b82 */ /* 0x000e260000000a00 */
[----:B------:R-:W-:-:S13]  /*01d0*/  ISETP.GT.U32.AND P2, PT, R10, R3, PT ;  /* 0x000000030a00720c */ /* 0x000fda0003f44070 */
[-C--:B------:R-:W-:Y:S01]  /*01e0*/  @!P2 IADD3 R3, PT, PT, R3, -R10.reuse, RZ ;  /* 0x8000000a0303a210 */ /* 0x080fe20007ffe0ff */
[----:B------:R-:W-:Y:S01]  /*01f0*/  @!P2 VIADD R7, R7, 0x1 ;  /* 0x000000010707a836 */ /* 0x000fe20000000000 */
[----:B------:R-:W-:Y:S02]  /*0200*/  ISETP.NE.AND P2, PT, R2, RZ, PT ;  /* 0x000000ff0200720c */ /* 0x000fe40003f45270 */
[----:B------:R-:W-:Y:S01]  /*0210*/  ISETP.GE.U32.AND P0, PT, R3, R10, PT ;  /* 0x0000000a0300720c */ /* 0x000fe20003f06070 */
[----:B0-----:R-:W-:-:S12]  /*0220*/  IMAD.WIDE.U32 R4, R0, 0x4, R4 ;  /* 0x0000000400047825 */ /* 0x001fd800078e0004 */
[----:B------:R-:W-:-:S04]  /*0230*/  @P0 IADD3 R7, PT, PT, R7, 0x1, RZ ;  /* 0x0000000107070810 */ /* 0x000fc80007ffe0ff */
[----:B------:R-:W-:Y:S02]  /*0240*/  @!P1 IADD3 R7, PT, PT, -R7, RZ, RZ ;  /* 0x000000ff07079210 */ /* 0x000fe40007ffe1ff */
[----:B------:R-:W-:-:S05]  /*0250*/  @!P2 LOP3.LUT R7, RZ, R2, RZ, 0x33, !PT ;  /* 0x00000002ff07a212 */ /* 0x000fca00078e33ff */
[----:B------:R-:W-:Y:S01]  /*0260*/  STG.E desc[UR4][R4.64], R7 ;  /* 0x0000000704007986 */ /* 0x000fe2000c101904 */
[----:B------:R-:W-:Y:S05]  /*0270*/  EXIT ;  /* 0x000000000000794d */ /* 0x000fea0003800000 */
.L_x_5:
        /* <DEDUP_REMOVED lines=16> */
.L_x_14:


//--------------------- .text._Z8multGlobPiS_S_   --------------------------
	.section	.text._Z8multGlobPiS_S_,"ax",@progbits
	.align	128
        .global         _Z8multGlobPiS_S_
        .type           _Z8multGlobPiS_S_,@function
        .size           _Z8multGlobPiS_S_,(.L_x_15 - _Z8multGlobPiS_S_)
        .other          _Z8multGlobPiS_S_,@"STO_CUDA_ENTRY STV_DEFAULT"
_Z8multGlobPiS_S_:
.text._Z8multGlobPiS_S_:
        /* <DEDUP_REMOVED lines=9> */
[----:B--2---:R-:W-:-:S06]  /*0090*/  IMAD.WIDE.U32 R2, R9, 0x4, R2 ;  /* 0x0000000409027825 */ /* 0x004fcc00078e0002 */
[----:B-1----:R-:W2:Y:S01]  /*00a0*/  LDG.E R2, desc[UR4][R2.64] ;  /* 0x0000000402027981 */ /* 0x002ea2000c1e1900 */
[----:B---3--:R-:W-:-:S06]  /*00b0*/  IMAD.WIDE.U32 R4, R9, 0x4, R4 ;  /* 0x0000000409047825 */ /* 0x008fcc00078e0004 */
[----:B------:R-:W2:Y:S01]  /*00c0*/  LDG.E R5, desc[UR4][R4.64] ;  /* 0x0000000404057981 */ /* 0x000ea2000c1e1900 */
[----:B0-----:R-:W-:-:S04]  /*00d0*/  IMAD.WIDE.U32 R6, R9, 0x4, R6 ;  /* 0x0000000409067825 */ /* 0x001fc800078e0006 */
[----:B--2---:R-:W-:-:S05]  /*00e0*/  IMAD R9, R2, R5, RZ ;  /* 0x0000000502097224 */ /* 0x004fca00078e02ff */
[----:B------:R-:W-:Y:S01]  /*00f0*/  STG.E desc[UR4][R6.64], R9 ;  /* 0x0000000906007986 */ /* 0x000fe2000c101904 */
[----:B------:R-:W-:Y:S05]  /*0100*/  EXIT ;  /* 0x000000000000794d */ /* 0x000fea0003800000 */
.L_x_6:
        /* <DEDUP_REMOVED lines=15> */
.L_x_15:


//--------------------- .text._Z12subtractGlobPiS_S_ --------------------------
	.section	.text._Z12subtractGlobPiS_S_,"ax",@progbits
	.align	128
        .global         _Z12subtractGlobPiS_S_
        .type           _Z12subtractGlobPiS_S_,@function
        .size           _Z12subtractGlobPiS_S_,(.L_x_16 - _Z12subtractGlobPiS_S_)
        .other          _Z12subtractGlobPiS_S_,@"STO_CUDA_ENTRY STV_DEFAULT"
_Z12subtractGlobPiS_S_:
.text._Z12subtractGlobPiS_S_:
        /* <DEDUP_REMOVED lines=13> */
[----:B0-----:R-:W-:Y:S01]  /*00d0*/  IMAD.WIDE.U32 R6, R9, 0x4, R6 ;  /* 0x0000000409067825 */ /* 0x001fe200078e0006 */
[----:B--2---:R-:W-:-:S05]  /*00e0*/  IADD3 R9, PT, PT, R2, -R5, RZ ;  /* 0x8000000502097210 */ /* 0x004fca0007ffe0ff */
[----:B------:R-:W-:Y:S01]  /*00f0*/  STG.E desc[UR4][R6.64], R9 ;  /* 0x0000000906007986 */ /* 0x000fe2000c101904 */
[----:B------:R-:W-:Y:S05]  /*0100*/  EXIT ;  /* 0x000000000000794d */ /* 0x000fea0003800000 */
.L_x_7:
        /* <DEDUP_REMOVED lines=15> */
.L_x_16:


//--------------------- .text._Z7addGlobPiS_S_    --------------------------
	.section	.text._Z7addGlobPiS_S_,"ax",@progbits
	.align	128
        .global         _Z7addGlobPiS_S_
        .type           _Z7addGlobPiS_S_,@function
        .size           _Z7addGlobPiS_S_,(.L_x_17 - _Z7addGlobPiS_S_)
        .other          _Z7addGlobPiS_S_,@"STO_CUDA_ENTRY STV_DEFAULT"
_Z7addGlobPiS_S_:
.text._Z7addGlobPiS_S_:
        /* <DEDUP_REMOVED lines=14> */
[----:B--2---:R-:W-:-:S05]  /*00e0*/  IADD3 R9, PT, PT, R2, R5, RZ ;  /* 0x0000000502097210 */ /* 0x004fca0007ffe0ff */
[----:B------:R-:W-:Y:S01]  /*00f0*/  STG.E desc[UR4][R6.64], R9 ;  /* 0x0000000906007986 */ /* 0x000fe2000c101904 */
[----:B------:R-:W-:Y:S05]  /*0100*/  EXIT ;  /* 0x000000000000794d */ /* 0x000fea0003800000 */
.L_x_8:
        /* <DEDUP_REMOVED lines=15> */
.L_x_17:


//--------------------- .nv.shared._Z29executeConstantMathOperationsPiS_S_S_S_i --------------------------
	.section	.nv.shared._Z29executeConstantMathOperationsPiS_S_S_S_i,"aw",@nobits
	.sectionflags	@""
	.align	16
	.zero		1024


//--------------------- .nv.shared.reserved.0     --------------------------
	.section	.nv.shared.reserved.0,"aw",@nobits
	.weak		__nv_reservedSMEM_offset_0_alias
	.size		__nv_reservedSMEM_offset_0_alias, 0, 64
	.other		__nv_reservedSMEM_offset_0_alias,@"STO_CUDA_RESERVED_SHARED STV_DEFAULT"
__nv_reservedSMEM_offset_0_alias:
	.zero		0
	.zero		64


//--------------------- .nv.shared._Z29executeRegisterMathOperationsPiS_S_S_S_S_S_i --------------------------
	.section	.nv.shared._Z29executeRegisterMathOperationsPiS_S_S_S_S_S_i,"aw",@nobits
	.sectionflags	@""
	.align	16
	.zero		1024


//--------------------- .nv.shared._Z27executeGlobalMathOperationsPiS_S_S_S_S_S_i --------------------------
	.section	.nv.shared._Z27executeGlobalMathOperationsPiS_S_S_S_S_S_i,"aw",@nobits
	.sectionflags	@""
	.align	16
	.zero		1024


//--------------------- .nv.shared._Z27executeSharedMathOperationsPiS_S_S_S_S_S_i --------------------------
	.section	.nv.shared._Z27executeSharedMathOperationsPiS_S_S_S_S_S_i,"aw",@nobits
	.sectionflags	@""
	.align	16
	.zero		1024


//--------------------- .nv.shared._Z7modGlobPiS_S_ --------------------------
	.section	.nv.shared._Z7modGlobPiS_S_,"aw",@nobits
	.sectionflags	@""
	.align	16
	.zero		1024


//--------------------- .nv.shared._Z7divGlobPiS_S_ --------------------------
	.section	.nv.shared._Z7divGlobPiS_S_,"aw",@nobits
	.sectionflags	@""
	.align	16
	.zero		1024


//--------------------- .nv.shared._Z8multGlobPiS_S_ --------------------------
	.section	.nv.shared._Z8multGlobPiS_S_,"aw",@nobits
	.sectionflags	@""
	.align	16
	.zero		1024


//--------------------- .nv.shared._Z12subtractGlobPiS_S_ --------------------------
	.section	.nv.shared._Z12subtractGlobPiS_S_,"aw",@nobits
	.sectionflags	@""
	.align	16
	.zero		1024


//--------------------- .nv.shared._Z7addGlobPiS_S_ --------------------------
	.section	.nv.shared._Z7addGlobPiS_S_,"aw",@nobits
	.sectionflags	@""
	.align	16
	.zero		1024


//--------------------- .nv.constant0._Z29executeConstantMathOperationsPiS_S_S_S_i --------------------------
	.section	.nv.constant0._Z29executeConstantMathOperationsPiS_S_S_S_i,"a",@progbits
	.sectionflags	@""
	.align	4
.nv.constant0._Z29executeConstantMathOperationsPiS_S_S_S_i:
	.zero		940


//--------------------- .nv.constant0._Z29executeRegisterMathOperationsPiS_S_S_S_S_S_i --------------------------
	.section	.nv.constant0._Z29executeRegisterMathOperationsPiS_S_S_S_S_S_i,"a",@progbits
	.sectionflags	@""
	.align	4
.nv.constant0._Z29executeRegisterMathOperationsPiS_S_S_S_S_S_i:
	.zero		956


//--------------------- .nv.constant0._Z27executeGlobalMathOperationsPiS_S_S_S_S_S_i --------------------------
	.section	.nv.constant0._Z27executeGlobalMathOperationsPiS_S_S_S_S_S_i,"a",@progbits
	.sectionflags	@""
	.align	4
.nv.constant0._Z27executeGlobalMathOperationsPiS_S_S_S_S_S_i:
	.zero		956


//--------------------- .nv.constant0._Z27executeSharedMathOperationsPiS_S_S_S_S_S_i --------------------------
	.section	.nv.constant0._Z27executeSharedMathOperationsPiS_S_S_S_S_S_i,"a",@progbits
	.sectionflags	@""
	.align	4
.nv.constant0._Z27executeSharedMathOperationsPiS_S_S_S_S_S_i:
	.zero		956


//--------------------- .nv.constant0._Z7modGlobPiS_S_ --------------------------
	.section	.nv.constant0._Z7modGlobPiS_S_,"a",@progbits
	.sectionflags	@""
	.align	4
.nv.constant0._Z7modGlobPiS_S_:
	.zero		920


//--------------------- .nv.constant0._Z7divGlobPiS_S_ --------------------------
	.section	.nv.constant0._Z7divGlobPiS_S_,"a",@progbits
	.sectionflags	@""
	.align	4
.nv.constant0._Z7divGlobPiS_S_:
	.zero		920


//--------------------- .nv.constant0._Z8multGlobPiS_S_ --------------------------
	.section	.nv.constant0._Z8multGlobPiS_S_,"a",@progbits
	.sectionflags	@""
	.align	4
.nv.constant0._Z8multGlobPiS_S_:
	.zero		920


//--------------------- .nv.constant0._Z12subtractGlobPiS_S_ --------------------------
	.section	.nv.constant0._Z12subtractGlobPiS_S_,"a",@progbits
	.sectionflags	@""
	.align	4
.nv.constant0._Z12subtractGlobPiS_S_:
	.zero		920


//--------------------- .nv.constant0._Z7addGlobPiS_S_ --------------------------
	.section	.nv.constant0._Z7addGlobPiS_S_,"a",@progbits
	.sectionflags	@""
	.align	4
.nv.constant0._Z7addGlobPiS_S_:
	.zero		920


//--------------------- SYMBOLS --------------------------

	.type		.nv.reservedSmem.offset0,@object
	.size		.nv.reservedSmem.offset0,0x4
	.type		.nv.reservedSmem.cap,@object
	.size		.nv.reservedSmem.cap,0x4
